	.target	sm_100a

	.elftype	@"ET_EXEC"


//--------------------- .note.nv.tkinfo           --------------------------
	.section	.note.nv.tkinfo,"",@"SHT_NOTE"
	.sectionflags	@"SHF_NOTE_NV_TKINFO"
	.tkinfo
        /*0018*/ 	.word	0x00000002
        /*0030*/ 	.string	""
        /*0030*/ 	.string	"ptxas"
        /*0030*/ 	.string	"Cuda compilation tools, release 13.0, V13.0.88"
        /*0030*/ 	.string	"Build cuda_13.0.r13.0/compiler.36424714_0"
        /*0030*/ 	.string	"-arch sm_100a -m 64 "



//--------------------- .note.nv.cuinfo           --------------------------
	.section	.note.nv.cuinfo,"",@"SHT_NOTE"
	.sectionflags	@"SHF_NOTE_NV_CUINFO"
        /*0018*/ 	.short	0x0002
        /*001a*/ 	.short	0x0064
        /*001c*/ 	.short	0x0082
	.zero		2


//--------------------- .nv.info                  --------------------------
	.section	.nv.info,"",@"SHT_CUDA_INFO"
	.align	4


	//----- nvinfo : EIATTR_REGCOUNT
	.align		4
        /*0000*/ 	.byte	0x04, 0x2f
        /*0002*/ 	.short	(.L_19 - .L_18)
	.align		4
.L_18:
        /*0004*/ 	.word	index@(_ZN7cutlass13device_kernelINS_4gemm6kernel13GemmUniversalIN4cute5tupleIJiiiiEEENS1_10collective13CollectiveMmaINS1_35MainloopSm100TmaUmmaWarpSpecializedILi2ELi2ELi4ENS5_IJNS4_1CILi1EEESB_SB_EEEEENS5_IJNSA_ILi128EEESE_NSA_ILi64EEEEEENS_6half_tENS5_IJlSB_lEEESH_SI_NS4_8TiledMMAINS4_8MMA_AtomIJNS4_20SM100_MMA_F16BF16_SSISH_SH_fLi128ELi128ELNS4_4UMMA5MajorE0ELSN_0ELNSM_7ScaleInE0ELSO_0EEEEEENS4_6LayoutISC_NS5_IJNSA_ILi0EEESS_SS_EEEEENS5_IJNS4_10UnderscoreESV_SV_EEEEENS4_13SM90_TMA_LOADENS4_14ComposedLayoutINS4_7SwizzleILi3ELi4ELi3EEENS4_18smem_ptr_flag_bitsILi16EEENSR_INS5_IJNSA_ILi8EEESF_EEENS5_IJSF_SB_EEEEEEEvNS4_8identityESY_S18_vS19_EENS_8epilogue10collective18CollectiveEpilogueINS1B_23Sm100TmaWarpSpecializedILi4ELi2ELi32ELb1ELb0EEEJSG_NS5_IJNSR_ISE_SB_EENSR_INSA_ILi32EEESB_EEEEESH_SI_SH_SI_NS1B_6fusion15FusionCallbacksIS1F_NS1K_17LinearCombinationISH_fSH_fLNS_15FloatRoundStyleE2EEESG_S1J_JEEENS4_5SM1004TMEM4LOAD26SM100_TMEM_LOAD_32dp32b32xESY_NSZ_INS10_ILi2ELi4ELi3EEES13_NSR_INS5_IJS14_S1H_EEENS5_IJS1H_SB_EEEEEEENS4_39AutoVectorizingCopyWithAssumedAlignmentILi128EEENS4_14SM90_TMA_STOREES1Y_S20_S20_EEEvvEEEEvNT_6ParamsE)
        /*0008*/ 	.word	0x0000006e


	//----- nvinfo : EIATTR_FRAME_SIZE
	.align		4
.L_19:
        /*000c*/ 	.byte	0x04, 0x11
        /*000e*/ 	.short	(.L_21 - .L_20)
	.align		4
.L_20:
        /*0010*/ 	.word	index@($__internal_2_$__cuda_sm10x_tcgen05_guardrail_trap_unallocated_columns_being_dealloced)
        /*0014*/ 	.word	0x00000000


	//----- nvinfo : EIATTR_FRAME_SIZE
	.align		4
.L_21:
        /*0018*/ 	.byte	0x04, 0x11
        /*001a*/ 	.short	(.L_23 - .L_22)
	.align		4
.L_22:
        /*001c*/ 	.word	index@($__internal_1_$__cuda_sm10x_tcgen05_guardrail_trap_phase_invalid_during_alloc)
        /*0020*/ 	.word	0x00000000


	//----- nvinfo : EIATTR_FRAME_SIZE
	.align		4
.L_23:
        /*0024*/ 	.byte	0x04, 0x11
        /*0026*/ 	.short	(.L_25 - .L_24)
	.align		4
.L_24:
        /*0028*/ 	.word	index@($__internal_0_$__cuda_sm10x_tcgen05_guardrail_trap_col_being_dealloced_not_returned_by_alloc)
        /*002c*/ 	.word	0x00000000


	//----- nvinfo : EIATTR_FRAME_SIZE
	.align		4
.L_25:
        /*0030*/ 	.byte	0x04, 0x11
        /*0032*/ 	.short	(.L_27 - .L_26)
	.align		4
.L_26:
        /*0034*/ 	.word	index@(_ZN7cutlass13device_kernelINS_4gemm6kernel13GemmUniversalIN4cute5tupleIJiiiiEEENS1_10collective13CollectiveMmaINS1_35MainloopSm100TmaUmmaWarpSpecializedILi2ELi2ELi4ENS5_IJNS4_1CILi1EEESB_SB_EEEEENS5_IJNSA_ILi128EEESE_NSA_ILi64EEEEEENS_6half_tENS5_IJlSB_lEEESH_SI_NS4_8TiledMMAINS4_8MMA_AtomIJNS4_20SM100_MMA_F16BF16_SSISH_SH_fLi128ELi128ELNS4_4UMMA5MajorE0ELSN_0ELNSM_7ScaleInE0ELSO_0EEEEEENS4_6LayoutISC_NS5_IJNSA_ILi0EEESS_SS_EEEEENS5_IJNS4_10UnderscoreESV_SV_EEEEENS4_13SM90_TMA_LOADENS4_14ComposedLayoutINS4_7SwizzleILi3ELi4ELi3EEENS4_18smem_ptr_flag_bitsILi16EEENSR_INS5_IJNSA_ILi8EEESF_EEENS5_IJSF_SB_EEEEEEEvNS4_8identityESY_S18_vS19_EENS_8epilogue10collective18CollectiveEpilogueINS1B_23Sm100TmaWarpSpecializedILi4ELi2ELi32ELb1ELb0EEEJSG_NS5_IJNSR_ISE_SB_EENSR_INSA_ILi32EEESB_EEEEESH_SI_SH_SI_NS1B_6fusion15FusionCallbacksIS1F_NS1K_17LinearCombinationISH_fSH_fLNS_15FloatRoundStyleE2EEESG_S1J_JEEENS4_5SM1004TMEM4LOAD26SM100_TMEM_LOAD_32dp32b32xESY_NSZ_INS10_ILi2ELi4ELi3EEES13_NSR_INS5_IJS14_S1H_EEENS5_IJS1H_SB_EEEEEEENS4_39AutoVectorizingCopyWithAssumedAlignmentILi128EEENS4_14SM90_TMA_STOREES1Y_S20_S20_EEEvvEEEEvNT_6ParamsE)
        /*0038*/ 	.word	0x00000000


	//----- nvinfo : EIATTR_MIN_STACK_SIZE
	.align		4
.L_27:
        /*003c*/ 	.byte	0x04, 0x12
        /*003e*/ 	.short	(.L_29 - .L_28)
	.align		4
.L_28:
        /*0040*/ 	.word	index@(_ZN7cutlass13device_kernelINS_4gemm6kernel13GemmUniversalIN4cute5tupleIJiiiiEEENS1_10collective13CollectiveMmaINS1_35MainloopSm100TmaUmmaWarpSpecializedILi2ELi2ELi4ENS5_IJNS4_1CILi1EEESB_SB_EEEEENS5_IJNSA_ILi128EEESE_NSA_ILi64EEEEEENS_6half_tENS5_IJlSB_lEEESH_SI_NS4_8TiledMMAINS4_8MMA_AtomIJNS4_20SM100_MMA_F16BF16_SSISH_SH_fLi128ELi128ELNS4_4UMMA5MajorE0ELSN_0ELNSM_7ScaleInE0ELSO_0EEEEEENS4_6LayoutISC_NS5_IJNSA_ILi0EEESS_SS_EEEEENS5_IJNS4_10UnderscoreESV_SV_EEEEENS4_13SM90_TMA_LOADENS4_14ComposedLayoutINS4_7SwizzleILi3ELi4ELi3EEENS4_18smem_ptr_flag_bitsILi16EEENSR_INS5_IJNSA_ILi8EEESF_EEENS5_IJSF_SB_EEEEEEEvNS4_8identityESY_S18_vS19_EENS_8epilogue10collective18CollectiveEpilogueINS1B_23Sm100TmaWarpSpecializedILi4ELi2ELi32ELb1ELb0EEEJSG_NS5_IJNSR_ISE_SB_EENSR_INSA_ILi32EEESB_EEEEESH_SI_SH_SI_NS1B_6fusion15FusionCallbacksIS1F_NS1K_17LinearCombinationISH_fSH_fLNS_15FloatRoundStyleE2EEESG_S1J_JEEENS4_5SM1004TMEM4LOAD26SM100_TMEM_LOAD_32dp32b32xESY_NSZ_INS10_ILi2ELi4ELi3EEES13_NSR_INS5_IJS14_S1H_EEENS5_IJS1H_SB_EEEEEEENS4_39AutoVectorizingCopyWithAssumedAlignmentILi128EEENS4_14SM90_TMA_STOREES1Y_S20_S20_EEEvvEEEEvNT_6ParamsE)
        /*0044*/ 	.word	0x00000000
.L_29:


//--------------------- .nv.compat                --------------------------
	.section	.nv.compat,"",@"SHT_CUDA_COMPAT_INFO"
	.align	4
        /*0000*/ 	.byte	0x02, 0x09, 0x01, 0x00, 0x02, 0x02, 0x02, 0x00, 0x02, 0x05, 0x05, 0x00, 0x03, 0x07, 0x01, 0x01
        /*0010*/ 	.byte	0x02, 0x03, 0x01, 0x00, 0x02, 0x06, 0x01, 0x00, 0x04, 0x0b, 0x08, 0x00, 0x09, 0x00, 0x00, 0x00
        /*0020*/ 	.byte	0x00, 0x00, 0x00, 0x00


//--------------------- .nv.info._ZN7cutlass13device_kernelINS_4gemm6kernel13GemmUniversalIN4cute5tupleIJiiiiEEENS1_10collective13CollectiveMmaINS1_35MainloopSm100TmaUmmaWarpSpecializedILi2ELi2ELi4ENS5_IJNS4_1CILi1EEESB_SB_EEEEENS5_IJNSA_ILi128EEESE_NSA_ILi64EEEEEENS_6half_tENS5_IJlSB_lEEESH_SI_NS4_8TiledMMAINS4_8MMA_AtomIJNS4_20SM100_MMA_F16BF16_SSISH_SH_fLi128ELi128ELNS4_4UMMA5MajorE0ELSN_0ELNSM_7ScaleInE0ELSO_0EEEEEENS4_6LayoutISC_NS5_IJNSA_ILi0EEESS_SS_EEEEENS5_IJNS4_10UnderscoreESV_SV_EEEEENS4_13SM90_TMA_LOADENS4_14ComposedLayoutINS4_7SwizzleILi3ELi4ELi3EEENS4_18smem_ptr_flag_bitsILi16EEENSR_INS5_IJNSA_ILi8EEESF_EEENS5_IJSF_SB_EEEEEEEvNS4_8identityESY_S18_vS19_EENS_8epilogue10collective18CollectiveEpilogueINS1B_23Sm100TmaWarpSpecializedILi4ELi2ELi32ELb1ELb0EEEJSG_NS5_IJNSR_ISE_SB_EENSR_INSA_ILi32EEESB_EEEEESH_SI_SH_SI_NS1B_6fusion15FusionCallbacksIS1F_NS1K_17LinearCombinationISH_fSH_fLNS_15FloatRoundStyleE2EEESG_S1J_JEEENS4_5SM1004TMEM4LOAD26SM100_TMEM_LOAD_32dp32b32xESY_NSZ_INS10_ILi2ELi4ELi3EEES13_NSR_INS5_IJS14_S1H_EEENS5_IJS1H_SB_EEEEEEENS4_39AutoVectorizingCopyWithAssumedAlignmentILi128EEENS4_14SM90_TMA_STOREES1Y_S20_S20_EEEvvEEEEvNT_6ParamsE --------------------------
	.section	.nv.info._ZN7cutlass13device_kernelINS_4gemm6kernel13GemmUniversalIN4cute5tupleIJiiiiEEENS1_10collective13CollectiveMmaINS1_35MainloopSm100TmaUmmaWarpSpecializedILi2ELi2ELi4ENS5_IJNS4_1CILi1EEESB_SB_EEEEENS5_IJNSA_ILi128EEESE_NSA_ILi64EEEEEENS_6half_tENS5_IJlSB_lEEESH_SI_NS4_8TiledMMAINS4_8MMA_AtomIJNS4_20SM100_MMA_F16BF16_SSISH_SH_fLi128ELi128ELNS4_4UMMA5MajorE0ELSN_0ELNSM_7ScaleInE0ELSO_0EEEEEENS4_6LayoutISC_NS5_IJNSA_ILi0EEESS_SS_EEEEENS5_IJNS4_10UnderscoreESV_SV_EEEEENS4_13SM90_TMA_LOADENS4_14ComposedLayoutINS4_7SwizzleILi3ELi4ELi3EEENS4_18smem_ptr_flag_bitsILi16EEENSR_INS5_IJNSA_ILi8EEESF_EEENS5_IJSF_SB_EEEEEEEvNS4_8identityESY_S18_vS19_EENS_8epilogue10collective18CollectiveEpilogueINS1B_23Sm100TmaWarpSpecializedILi4ELi2ELi32ELb1ELb0EEEJSG_NS5_IJNSR_ISE_SB_EENSR_INSA_ILi32EEESB_EEEEESH_SI_SH_SI_NS1B_6fusion15FusionCallbacksIS1F_NS1K_17LinearCombinationISH_fSH_fLNS_15FloatRoundStyleE2EEESG_S1J_JEEENS4_5SM1004TMEM4LOAD26SM100_TMEM_LOAD_32dp32b32xESY_NSZ_INS10_ILi2ELi4ELi3EEES13_NSR_INS5_IJS14_S1H_EEENS5_IJS1H_SB_EEEEEEENS4_39AutoVectorizingCopyWithAssumedAlignmentILi128EEENS4_14SM90_TMA_STOREES1Y_S20_S20_EEEvvEEEEvNT_6ParamsE,"",@"SHT_CUDA_INFO"
	.sectionflags	@""
	.align	4


	//----- nvinfo : EIATTR_CUDA_API_VERSION
	.align		4
        /*0000*/ 	.byte	0x04, 0x37
        /*0002*/ 	.short	(.L_31 - .L_30)
.L_30:
        /*0004*/ 	.word	0x00000082


	//----- nvinfo : EIATTR_KPARAM_INFO
	.align		4
.L_31:
        /*0008*/ 	.byte	0x04, 0x17
        /*000a*/ 	.short	(.L_33 - .L_32)
.L_32:
        /*000c*/ 	.word	0x00000000
        /*0010*/ 	.short	0x0000
        /*0012*/ 	.short	0x0000
        /*0014*/ 	.byte	0x00, 0xf0, 0x01, 0x20


	//----- nvinfo : EIATTR_AT_ENTRY_FRAGMENTS
	.align		4
.L_33:
        /*0018*/ 	.byte	0x04, 0x4f
        /*001a*/ 	.short	(.L_35 - .L_34)


	//   ....[0]....
.L_34:
        /*001c*/ 	.word	0x00000006


	//----- nvinfo : EIATTR_RESERVED_SMEM_USED
	.align		4
.L_35:
        /*0020*/ 	.byte	0x01, 0x41
	.zero		2


	//----- nvinfo : EIATTR_SPARSE_MMA_MASK
	.align		4
        /*0024*/ 	.byte	0x03, 0x50
        /*0026*/ 	.short	0x0000


	//----- nvinfo : EIATTR_TCGEN05_1CTA_USED
	.align		4
        /*0028*/ 	.byte	0x01, 0x51
	.zero		2


	//----- nvinfo : EIATTR_MAXREG_COUNT
	.align		4
        /*002c*/ 	.byte	0x03, 0x1b
        /*002e*/ 	.short	0x00ff


	//----- nvinfo : EIATTR_NUM_BARRIERS
	.align		4
        /*0030*/ 	.byte	0x02, 0x4c
        /*0032*/ 	.byte	0x07
	.zero		1


	//----- nvinfo : EIATTR_EXTERNS
	.align		4
        /*0034*/ 	.byte	0x04, 0x0f
        /*0036*/ 	.short	(.L_37 - .L_36)


	//   ....[0]....
	.align		4
.L_36:
        /*0038*/ 	.word	index@(__assertfail)


	//----- nvinfo : EIATTR_MERCURY_ISA_VERSION
	.align		4
.L_37:
        /*003c*/ 	.byte	0x03, 0x5f
        /*003e*/ 	.short	0x0101


	//----- nvinfo : EIATTR_INT_WARP_WIDE_INSTR_OFFSETS
	.align		4
        /*0040*/ 	.byte	0x04, 0x31
        /*0042*/ 	.short	(.L_39 - .L_38)


	//   ....[0]....
.L_38:
        /*0044*/ 	.word	0x00001d80


	//   ....[1]....
        /*0048*/ 	.word	0x000036a0


	//   ....[2]....
        /*004c*/ 	.word	0x000036d0


	//   ....[3]....
        /*0050*/ 	.word	0x00003720


	//   ....[4]....
        /*0054*/ 	.word	0x00004040


	//   ....[5]....
        /*0058*/ 	.word	0x000040a0


	//   ....[6]....
        /*005c*/ 	.word	0x00004180


	//   ....[7]....
        /*0060*/ 	.word	0x000041f0


	//   ....[8]....
        /*0064*/ 	.word	0x00004300


	//   ....[9]....
        /*0068*/ 	.word	0x00004390


	//   ....[10]....
        /*006c*/ 	.word	0x00004560


	//   ....[11]....
        /*0070*/ 	.word	0x000046c0


	//----- nvinfo : EIATTR_COOP_GROUP_MASK_REGIDS
	.align		4
.L_39:
        /*0074*/ 	.byte	0x04, 0x29
        /*0076*/ 	.short	(.L_41 - .L_40)


	//   ....[0]....
.L_40:
        /*0078*/ 	.word	0xffffffff


	//   ....[1]....
        /*007c*/ 	.word	0xffffffff


	//   ....[2]....
        /*0080*/ 	.word	0xffffffff


	//   ....[3]....
        /*0084*/ 	.word	0xffffffff


	//   ....[4]....
        /*0088*/ 	.word	0xffffffff


	//   ....[5]....
        /*008c*/ 	.word	0xffffffff


	//   ....[6]....
        /*0090*/ 	.word	0xffffffff


	//   ....[7]....
        /*0094*/ 	.word	0xffffffff


	//   ....[8]....
        /*0098*/ 	.word	0xffffffff


	//   ....[9]....
        /*009c*/ 	.word	0xffffffff


	//   ....[10]....
        /*00a0*/ 	.word	0xffffffff


	//   ....[11]....
        /*00a4*/ 	.word	0xffffffff


	//   ....[12]....
        /*00a8*/ 	.word	0xffffffff


	//----- nvinfo : EIATTR_COOP_GROUP_INSTR_OFFSETS
	.align		4
.L_41:
        /*00ac*/ 	.byte	0x04, 0x28
        /*00ae*/ 	.short	(.L_43 - .L_42)


	//   ....[0]....
.L_42:
        /*00b0*/ 	.word	0x00000090


	//   ....[1]....
        /*00b4*/ 	.word	0x000004d0


	//   ....[2]....
        /*00b8*/ 	.word	0x00000600


	//   ....[3]....
        /*00bc*/ 	.word	0x000007a0


	//   ....[4]....
        /*00c0*/ 	.word	0x000008a0


	//   ....[5]....
        /*00c4*/ 	.word	0x00000a10


	//   ....[6]....
        /*00c8*/ 	.word	0x00000bb0


	//   ....[7]....
        /*00cc*/ 	.word	0x00001c60


	//   ....[8]....
        /*00d0*/ 	.word	0x00002920


	//   ....[9]....
        /*00d4*/ 	.word	0x00002b30


	//   ....[10]....
        /*00d8*/ 	.word	0x00002b60


	//   ....[11]....
        /*00dc*/ 	.word	0x00003590


	//   ....[12]....
        /*00e0*/ 	.word	0x000037c0


	//----- nvinfo : EIATTR_VRC_CTA_INIT_COUNT
	.align		4
.L_43:
        /*00e4*/ 	.byte	0x02, 0x4a
        /*00e6*/ 	.byte	0x80
	.zero		1


	//----- nvinfo : EIATTR_SYSCALL_OFFSETS
	.align		4
        /*00e8*/ 	.byte	0x04, 0x46
        /*00ea*/ 	.short	(.L_45 - .L_44)


	//   ....[0]....
.L_44:
        /*00ec*/ 	.word	0x00005140


	//   ....[1]....
        /*00f0*/ 	.word	0x00005230


	//   ....[2]....
        /*00f4*/ 	.word	0x000059a0


	//   ....[3]....
        /*00f8*/ 	.word	0x00006620


	//   ....[4]....
        /*00fc*/ 	.word	0x00007270


	//   ....[5]....
        /*0100*/ 	.word	0x00007ec0


	//----- nvinfo : EIATTR_MBARRIER_INSTR_OFFSETS
	.align		4
.L_45:
        /*0104*/ 	.byte	0x04, 0x39
        /*0106*/ 	.short	(.L_47 - .L_46)


	//   ....[0]....
.L_46:
        /*0108*/ 	.word	0x000005b0
        /*010c*/ 	.word	0x000000ff
        /*0110*/ 	.word	0x00000000
        /*0114*/ 	.short	0x0100
        /*0116*/ 	.byte	0x05
	.zero		1


	//   ....[1]....
        /*0118*/ 	.word	0x000005c0
        /*011c*/ 	.word	0x000000ff
        /*0120*/ 	.word	0x00000010
        /*0124*/ 	.short	0x0100
        /*0126*/ 	.byte	0x05
	.zero		1


	//   ....[2]....
        /*0128*/ 	.word	0x000005d0
        /*012c*/ 	.word	0x000000ff
        /*0130*/ 	.word	0x00000008
        /*0134*/ 	.short	0x0100
        /*0136*/ 	.byte	0x05
	.zero		1


	//   ....[3]....
        /*0138*/ 	.word	0x000005e0
        /*013c*/ 	.word	0x000000ff
        /*0140*/ 	.word	0x00000018
        /*0144*/ 	.short	0x0100
        /*0146*/ 	.byte	0x05
	.zero		1


	//   ....[4]....
        /*0148*/ 	.word	0x00000710
        /*014c*/ 	.word	0x000000ff
        /*0150*/ 	.word	0x00000020
        /*0154*/ 	.short	0x0100
        /*0156*/ 	.byte	0x07
	.zero		1


	//   ....[5]....
        /*0158*/ 	.word	0x00000720
        /*015c*/ 	.word	0x000000ff
        /*0160*/ 	.word	0x00000040
        /*0164*/ 	.short	0x0100
        /*0166*/ 	.byte	0x07
	.zero		1


	//   ....[6]....
        /*0168*/ 	.word	0x00000730
        /*016c*/ 	.word	0x000000ff
        /*0170*/ 	.word	0x00000028
        /*0174*/ 	.short	0x0100
        /*0176*/ 	.byte	0x07
	.zero		1


	//   ....[7]....
        /*0178*/ 	.word	0x00000740
        /*017c*/ 	.word	0x000000ff
        /*0180*/ 	.word	0x00000048
        /*0184*/ 	.short	0x0100
        /*0186*/ 	.byte	0x07
	.zero		1


	//   ....[8]....
        /*0188*/ 	.word	0x00000750
        /*018c*/ 	.word	0x000000ff
        /*0190*/ 	.word	0x00000030
        /*0194*/ 	.short	0x0100
        /*0196*/ 	.byte	0x07
	.zero		1


	//   ....[9]....
        /*0198*/ 	.word	0x00000760
        /*019c*/ 	.word	0x000000ff
        /*01a0*/ 	.word	0x00000050
        /*01a4*/ 	.short	0x0100
        /*01a6*/ 	.byte	0x07
	.zero		1


	//   ....[10]....
        /*01a8*/ 	.word	0x00000770
        /*01ac*/ 	.word	0x000000ff
        /*01b0*/ 	.word	0x00000038
        /*01b4*/ 	.short	0x0100
        /*01b6*/ 	.byte	0x07
	.zero		1


	//   ....[11]....
        /*01b8*/ 	.word	0x00000780
        /*01bc*/ 	.word	0x000000ff
        /*01c0*/ 	.word	0x00000058
        /*01c4*/ 	.short	0x0100
        /*01c6*/ 	.byte	0x07
	.zero		1


	//   ....[12]....
        /*01c8*/ 	.word	0x00000870
        /*01cc*/ 	.word	0x000000ff
        /*01d0*/ 	.word	0x00000060
        /*01d4*/ 	.short	0x0100
        /*01d6*/ 	.byte	0x05
	.zero		1


	//   ....[13]....
        /*01d8*/ 	.word	0x00000880
        /*01dc*/ 	.word	0x000000ff
        /*01e0*/ 	.word	0x00000068
        /*01e4*/ 	.short	0x0100
        /*01e6*/ 	.byte	0x05
	.zero		1


	//   ....[14]....
        /*01e8*/ 	.word	0x000009c0
        /*01ec*/ 	.word	0x000000ff
        /*01f0*/ 	.word	0x00000070
        /*01f4*/ 	.short	0x0100
        /*01f6*/ 	.byte	0x05
	.zero		1


	//   ....[15]....
        /*01f8*/ 	.word	0x000009d0
        /*01fc*/ 	.word	0x000000ff
        /*0200*/ 	.word	0x00000080
        /*0204*/ 	.short	0x0100
        /*0206*/ 	.byte	0x05
	.zero		1


	//   ....[16]....
        /*0208*/ 	.word	0x000009e0
        /*020c*/ 	.word	0x000000ff
        /*0210*/ 	.word	0x00000078
        /*0214*/ 	.short	0x0100
        /*0216*/ 	.byte	0x05
	.zero		1


	//   ....[17]....
        /*0218*/ 	.word	0x000009f0
        /*021c*/ 	.word	0x000000ff
        /*0220*/ 	.word	0x00000088
        /*0224*/ 	.short	0x0100
        /*0226*/ 	.byte	0x05
	.zero		1


	//   ....[18]....
        /*0228*/ 	.word	0x00000b20
        /*022c*/ 	.word	0x000000ff
        /*0230*/ 	.word	0x00000090
        /*0234*/ 	.short	0x0100
        /*0236*/ 	.byte	0x07
	.zero		1


	//   ....[19]....
        /*0238*/ 	.word	0x00000b30
        /*023c*/ 	.word	0x000000ff
        /*0240*/ 	.word	0x000000b0
        /*0244*/ 	.short	0x0100
        /*0246*/ 	.byte	0x07
	.zero		1


	//   ....[20]....
        /*0248*/ 	.word	0x00000b40
        /*024c*/ 	.word	0x000000ff
        /*0250*/ 	.word	0x00000098
        /*0254*/ 	.short	0x0100
        /*0256*/ 	.byte	0x07
	.zero		1


	//   ....[21]....
        /*0258*/ 	.word	0x00000b50
        /*025c*/ 	.word	0x000000ff
        /*0260*/ 	.word	0x000000b8
        /*0264*/ 	.short	0x0100
        /*0266*/ 	.byte	0x07
	.zero		1


	//   ....[22]....
        /*0268*/ 	.word	0x00000b60
        /*026c*/ 	.word	0x000000ff
        /*0270*/ 	.word	0x000000a0
        /*0274*/ 	.short	0x0100
        /*0276*/ 	.byte	0x07
	.zero		1


	//   ....[23]....
        /*0278*/ 	.word	0x00000b70
        /*027c*/ 	.word	0x000000ff
        /*0280*/ 	.word	0x000000c0
        /*0284*/ 	.short	0x0100
        /*0286*/ 	.byte	0x07
	.zero		1


	//   ....[24]....
        /*0288*/ 	.word	0x00000b80
        /*028c*/ 	.word	0x000000ff
        /*0290*/ 	.word	0x000000a8
        /*0294*/ 	.short	0x0100
        /*0296*/ 	.byte	0x07
	.zero		1


	//   ....[25]....
        /*0298*/ 	.word	0x00000b90
        /*029c*/ 	.word	0x000000ff
        /*02a0*/ 	.word	0x000000c8
        /*02a4*/ 	.short	0x0100
        /*02a6*/ 	.byte	0x07
	.zero		1


	//   ....[26]....
        /*02a8*/ 	.word	0x00000c80
        /*02ac*/ 	.word	0x000000ff
        /*02b0*/ 	.word	0x000000d0
        /*02b4*/ 	.short	0x0100
        /*02b6*/ 	.byte	0x05
	.zero		1


	//   ....[27]....
        /*02b8*/ 	.word	0x00000c90
        /*02bc*/ 	.word	0x000000ff
        /*02c0*/ 	.word	0x000000e0
        /*02c4*/ 	.short	0x0100
        /*02c6*/ 	.byte	0x05
	.zero		1


	//   ....[28]....
        /*02c8*/ 	.word	0x00000ca0
        /*02cc*/ 	.word	0x000000ff
        /*02d0*/ 	.word	0x000000d8
        /*02d4*/ 	.short	0x0100
        /*02d6*/ 	.byte	0x05
	.zero		1


	//   ....[29]....
        /*02d8*/ 	.word	0x00000cb0
        /*02dc*/ 	.word	0x000000ff
        /*02e0*/ 	.word	0x000000e8
        /*02e4*/ 	.short	0x0100
        /*02e6*/ 	.byte	0x05
	.zero		1


	//   ....[30]....
        /*02e8*/ 	.word	0x00001580
        /*02ec*/ 	.word	0x00000002
        /*02f0*/ 	.word	0x000000e0
        /*02f4*/ 	.short	0x010a
        /*02f6*/ 	.byte	0xff
	.zero		1


	//   ....[31]....
        /*02f8*/ 	.word	0x000015b0
        /*02fc*/ 	.word	0x00000002
        /*0300*/ 	.word	0x000000d0
        /*0304*/ 	.short	0x0101
        /*0306*/ 	.byte	0xff
	.zero		1


	//   ....[32]....
        /*0308*/ 	.word	0x00001680
        /*030c*/ 	.word	0x000000ff
        /*0310*/ 	.word	0x00000010
        /*0314*/ 	.short	0x010a
        /*0316*/ 	.byte	0x08
	.zero		1


	//   ....[33]....
        /*0318*/ 	.word	0x00001720
        /*031c*/ 	.word	0x000000ff
        /*0320*/ 	.word	0x00000010
        /*0324*/ 	.short	0x010a
        /*0326*/ 	.byte	0x21
	.zero		1


	//   ....[34]....
        /*0328*/ 	.word	0x00001880
        /*032c*/ 	.word	0x000000ff
        /*0330*/ 	.word	0x00000010
        /*0334*/ 	.short	0x010a
        /*0336*/ 	.byte	0x08
	.zero		1


	//   ....[35]....
        /*0338*/ 	.word	0x00001970
        /*033c*/ 	.word	0x000000ff
        /*0340*/ 	.word	0x00000068
        /*0344*/ 	.short	0x0101
        /*0346*/ 	.byte	0x04
	.zero		1


	//   ....[36]....
        /*0348*/ 	.word	0x00001990
        /*034c*/ 	.word	0x000000ff
        /*0350*/ 	.word	0x00000010
        /*0354*/ 	.short	0x010a
        /*0356*/ 	.byte	0x08
	.zero		1


	//   ....[37]....
        /*0358*/ 	.word	0x00001a10
        /*035c*/ 	.word	0x000000ff
        /*0360*/ 	.word	0x00000010
        /*0364*/ 	.short	0x010a
        /*0366*/ 	.byte	0x11
	.zero		1


	//   ....[38]....
        /*0368*/ 	.word	0x00001b70
        /*036c*/ 	.word	0x000000ff
        /*0370*/ 	.word	0x00000010
        /*0374*/ 	.short	0x010a
        /*0376*/ 	.byte	0x08
	.zero		1


	//   ....[39]....
        /*0378*/ 	.word	0x00001c90
        /*037c*/ 	.word	0x00000002
        /*0380*/ 	.word	0x00000070
        /*0384*/ 	.short	0x010a
        /*0386*/ 	.byte	0xff
	.zero		1


	//   ....[40]....
        /*0388*/ 	.word	0x00001d50
        /*038c*/ 	.word	0x00000002
        /*0390*/ 	.word	0x00000000
        /*0394*/ 	.short	0x0101
        /*0396*/ 	.byte	0xff
	.zero		1


	//   ....[41]....
        /*0398*/ 	.word	0x000022b0
        /*039c*/ 	.word	0x000000ff
        /*03a0*/ 	.word	0x00000000
        /*03a4*/ 	.short	0x010a
        /*03a6*/ 	.byte	0x04
	.zero		1


	//   ....[42]....
        /*03a8*/ 	.word	0x00002350
        /*03ac*/ 	.word	0x00000000
        /*03b0*/ 	.word	0x00000000
        /*03b4*/ 	.short	0x010a
        /*03b6*/ 	.byte	0xff
	.zero		1


	//   ....[43]....
        /*03b8*/ 	.word	0x00002470
        /*03bc*/ 	.word	0x00000000
        /*03c0*/ 	.word	0x000000d0
        /*03c4*/ 	.short	0x010a
        /*03c6*/ 	.byte	0xff
	.zero		1


	//   ....[44]....
        /*03c8*/ 	.word	0x000024e0
        /*03cc*/ 	.word	0x00000000
        /*03d0*/ 	.word	0x00000000
        /*03d4*/ 	.short	0x0101
        /*03d6*/ 	.byte	0xff
	.zero		1


	//   ....[45]....
        /*03d8*/ 	.word	0x00002500
        /*03dc*/ 	.word	0x000000ff
        /*03e0*/ 	.word	0x00000080
        /*03e4*/ 	.short	0x010a
        /*03e6*/ 	.byte	0x05
	.zero		1


	//   ....[46]....
        /*03e8*/ 	.word	0x00002620
        /*03ec*/ 	.word	0x00000000
        /*03f0*/ 	.word	0x00000070
        /*03f4*/ 	.short	0x010a
        /*03f6*/ 	.byte	0xff
	.zero		1


	//   ....[47]....
        /*03f8*/ 	.word	0x00002720
        /*03fc*/ 	.word	0x00000000
        /*0400*/ 	.word	0x00000000
        /*0404*/ 	.short	0x0101
        /*0406*/ 	.byte	0xff
	.zero		1


	//   ....[48]....
        /*0408*/ 	.word	0x000027b0
        /*040c*/ 	.word	0x000000ff
        /*0410*/ 	.word	0x00000080
        /*0414*/ 	.short	0x0106
        /*0416*/ 	.byte	0x05
	.zero		1


	//   ....[49]....
        /*0418*/ 	.word	0x000027d0
        /*041c*/ 	.word	0x000000ff
        /*0420*/ 	.word	0x00000080
        /*0424*/ 	.short	0x010a
        /*0426*/ 	.byte	0x05
	.zero		1


	//   ....[50]....
        /*0428*/ 	.word	0x00002860
        /*042c*/ 	.word	0x000000ff
        /*0430*/ 	.word	0x00000080
        /*0434*/ 	.short	0x0106
        /*0436*/ 	.byte	0x04
	.zero		1


	//   ....[51]....
        /*0438*/ 	.word	0x000028a0
        /*043c*/ 	.word	0x00000000
        /*0440*/ 	.word	0x00000080
        /*0444*/ 	.short	0x010a
        /*0446*/ 	.byte	0xff
	.zero		1


	//   ....[52]....
        /*0448*/ 	.word	0x00002de0
        /*044c*/ 	.word	0x00000000
        /*0450*/ 	.word	0x00000070
        /*0454*/ 	.short	0x010a
        /*0456*/ 	.byte	0xff
	.zero		1


	//   ....[53]....
        /*0458*/ 	.word	0x00002ef0
        /*045c*/ 	.word	0x00000003
        /*0460*/ 	.word	0x00000000
        /*0464*/ 	.short	0x0101
        /*0466*/ 	.byte	0xff
	.zero		1


	//   ....[54]....
        /*0468*/ 	.word	0x00002f00
        /*046c*/ 	.word	0x000000ff
        /*0470*/ 	.word	0x00000000
        /*0474*/ 	.short	0x010a
        /*0476*/ 	.byte	0x06
	.zero		1


	//   ....[55]....
        /*0478*/ 	.word	0x00002f20
        /*047c*/ 	.word	0x000000ff
        /*0480*/ 	.word	0x000000b0
        /*0484*/ 	.short	0x010a
        /*0486*/ 	.byte	0x07
	.zero		1


	//   ....[56]....
        /*0488*/ 	.word	0x00002ff0
        /*048c*/ 	.word	0x000000ff
        /*0490*/ 	.word	0x00000000
        /*0494*/ 	.short	0x010a
        /*0496*/ 	.byte	0x06
	.zero		1


	//   ....[57]....
        /*0498*/ 	.word	0x00003120
        /*049c*/ 	.word	0x000000ff
        /*04a0*/ 	.word	0x00000000
        /*04a4*/ 	.short	0x010a
        /*04a6*/ 	.byte	0x1a
	.zero		1


	//   ....[58]....
        /*04a8*/ 	.word	0x000033c0
        /*04ac*/ 	.word	0x000000ff
        /*04b0*/ 	.word	0x00000000
        /*04b4*/ 	.short	0x010a
        /*04b6*/ 	.byte	0x06
	.zero		1


	//   ....[59]....
        /*04b8*/ 	.word	0x00003450
        /*04bc*/ 	.word	0x000000ff
        /*04c0*/ 	.word	0x00000000
        /*04c4*/ 	.short	0x010a
        /*04c6*/ 	.byte	0x06
	.zero		1


	//   ....[60]....
        /*04c8*/ 	.word	0x000034e0
        /*04cc*/ 	.word	0x000000ff
        /*04d0*/ 	.word	0x00000000
        /*04d4*/ 	.short	0x010a
        /*04d6*/ 	.byte	0x06
	.zero		1


	//   ....[61]....
        /*04d8*/ 	.word	0x00003570
        /*04dc*/ 	.word	0x000000ff
        /*04e0*/ 	.word	0x00000000
        /*04e4*/ 	.short	0x010a
        /*04e6*/ 	.byte	0x07
	.zero		1


	//   ....[62]....
        /*04e8*/ 	.word	0x000039f0
        /*04ec*/ 	.word	0x00000000
        /*04f0*/ 	.word	0x00000070
        /*04f4*/ 	.short	0x010a
        /*04f6*/ 	.byte	0xff
	.zero		1


	//   ....[63]....
        /*04f8*/ 	.word	0x00003ab0
        /*04fc*/ 	.word	0x00000000
        /*0500*/ 	.word	0x00000000
        /*0504*/ 	.short	0x0101
        /*0506*/ 	.byte	0xff
	.zero		1


	//   ....[64]....
        /*0508*/ 	.word	0x00003dd0
        /*050c*/ 	.word	0x000000ff
        /*0510*/ 	.word	0x00000068
        /*0514*/ 	.short	0x010a
        /*0516*/ 	.byte	0x07
	.zero		1


	//   ....[65]....
        /*0518*/ 	.word	0x00003fc0
        /*051c*/ 	.word	0x000000ff
        /*0520*/ 	.word	0x00000040
        /*0524*/ 	.short	0x010a
        /*0526*/ 	.byte	0x07
	.zero		1


	//   ....[66]....
        /*0528*/ 	.word	0x00004130
        /*052c*/ 	.word	0x000000ff
        /*0530*/ 	.word	0x00000020
        /*0534*/ 	.short	0x010b
        /*0536*/ 	.byte	0x07
	.zero		1


	//   ....[67]....
        /*0538*/ 	.word	0x00004140
        /*053c*/ 	.word	0x000000ff
        /*0540*/ 	.word	0x00000000
        /*0544*/ 	.short	0x0101
        /*0546*/ 	.byte	0x08
	.zero		1


	//   ....[68]....
        /*0548*/ 	.word	0x00004150
        /*054c*/ 	.word	0x000000ff
        /*0550*/ 	.word	0x00000048
        /*0554*/ 	.short	0x010a
        /*0556*/ 	.byte	0x07
	.zero		1


	//   ....[69]....
        /*0558*/ 	.word	0x000042a0
        /*055c*/ 	.word	0x000000ff
        /*0560*/ 	.word	0x00000028
        /*0564*/ 	.short	0x010b
        /*0566*/ 	.byte	0x07
	.zero		1


	//   ....[70]....
        /*0568*/ 	.word	0x000042b0
        /*056c*/ 	.word	0x000000ff
        /*0570*/ 	.word	0x00000000
        /*0574*/ 	.short	0x0101
        /*0576*/ 	.byte	0x08
	.zero		1


	//   ....[71]....
        /*0578*/ 	.word	0x000042c0
        /*057c*/ 	.word	0x000000ff
        /*0580*/ 	.word	0x00000050
        /*0584*/ 	.short	0x010a
        /*0586*/ 	.byte	0x07
	.zero		1


	//   ....[72]....
        /*0588*/ 	.word	0x00004440
        /*058c*/ 	.word	0x000000ff
        /*0590*/ 	.word	0x00000030
        /*0594*/ 	.short	0x010b
        /*0596*/ 	.byte	0x07
	.zero		1


	//   ....[73]....
        /*0598*/ 	.word	0x00004480
        /*059c*/ 	.word	0x000000ff
        /*05a0*/ 	.word	0x00000000
        /*05a4*/ 	.short	0x0101
        /*05a6*/ 	.byte	0x08
	.zero		1


	//   ....[74]....
        /*05a8*/ 	.word	0x000044c0
        /*05ac*/ 	.word	0x000000ff
        /*05b0*/ 	.word	0x00000058
        /*05b4*/ 	.short	0x010a
        /*05b6*/ 	.byte	0x07
	.zero		1


	//   ....[75]....
        /*05b8*/ 	.word	0x00004700
        /*05bc*/ 	.word	0x000000ff
        /*05c0*/ 	.word	0x00000038
        /*05c4*/ 	.short	0x010b
        /*05c6*/ 	.byte	0x07
	.zero		1


	//   ....[76]....
        /*05c8*/ 	.word	0x00004720
        /*05cc*/ 	.word	0x000000ff
        /*05d0*/ 	.word	0x00000000
        /*05d4*/ 	.short	0x0101
        /*05d6*/ 	.byte	0x0d
	.zero		1


	//   ....[77]....
        /*05d8*/ 	.word	0x00004750
        /*05dc*/ 	.word	0x000000ff
        /*05e0*/ 	.word	0x00000040
        /*05e4*/ 	.short	0x010a
        /*05e6*/ 	.byte	0x07
	.zero		1


	//   ....[78]....
        /*05e8*/ 	.word	0x00004770
        /*05ec*/ 	.word	0x000000ff
        /*05f0*/ 	.word	0x00000048
        /*05f4*/ 	.short	0x010a
        /*05f6*/ 	.byte	0x07
	.zero		1


	//   ....[79]....
        /*05f8*/ 	.word	0x00004790
        /*05fc*/ 	.word	0x000000ff
        /*0600*/ 	.word	0x00000050
        /*0604*/ 	.short	0x010a
        /*0606*/ 	.byte	0x07
	.zero		1


	//   ....[80]....
        /*0608*/ 	.word	0x000047d0
        /*060c*/ 	.word	0x00000000
        /*0610*/ 	.word	0x00000058
        /*0614*/ 	.short	0x010a
        /*0616*/ 	.byte	0xff
	.zero		1


	//   ....[81]....
        /*0618*/ 	.word	0x00004b00
        /*061c*/ 	.word	0x00000000
        /*0620*/ 	.word	0x00000070
        /*0624*/ 	.short	0x010a
        /*0626*/ 	.byte	0xff
	.zero		1


	//   ....[82]....
        /*0628*/ 	.word	0x00004c10
        /*062c*/ 	.word	0x00000000
        /*0630*/ 	.word	0x00000000
        /*0634*/ 	.short	0x0101
        /*0636*/ 	.byte	0xff
	.zero		1


	//   ....[83]....
        /*0638*/ 	.word	0x00005660
        /*063c*/ 	.word	0x000000ff
        /*0640*/ 	.word	0x00000020
        /*0644*/ 	.short	0x010a
        /*0646*/ 	.byte	0x30
	.zero		1


	//   ....[84]....
        /*0648*/ 	.word	0x000056a0
        /*064c*/ 	.word	0x00000040
        /*0650*/ 	.word	0x00000090
        /*0654*/ 	.short	0x010a
        /*0656*/ 	.byte	0xff
	.zero		1


	//   ....[85]....
        /*0658*/ 	.word	0x00005790
        /*065c*/ 	.word	0x000000ff
        /*0660*/ 	.word	0x00000020
        /*0664*/ 	.short	0x010a
        /*0666*/ 	.byte	0x30
	.zero		1


	//   ....[86]....
        /*0668*/ 	.word	0x00005880
        /*066c*/ 	.word	0x00000040
        /*0670*/ 	.word	0x00000090
        /*0674*/ 	.short	0x010a
        /*0676*/ 	.byte	0xff
	.zero		1


	//   ....[87]....
        /*0678*/ 	.word	0x00006350
        /*067c*/ 	.word	0x00000000
        /*0680*/ 	.word	0x00000000
        /*0684*/ 	.short	0x0101
        /*0686*/ 	.byte	0xff
	.zero		1


	//   ....[88]....
        /*0688*/ 	.word	0x00006360
        /*068c*/ 	.word	0x00000002
        /*0690*/ 	.word	0x00000020
        /*0694*/ 	.short	0x010a
        /*0696*/ 	.byte	0xff
	.zero		1


	//   ....[89]....
        /*0698*/ 	.word	0x00006440
        /*069c*/ 	.word	0x00000002
        /*06a0*/ 	.word	0x00000020
        /*06a4*/ 	.short	0x010a
        /*06a6*/ 	.byte	0xff
	.zero		1


	//   ....[90]....
        /*06a8*/ 	.word	0x00006fa0
        /*06ac*/ 	.word	0x00000048
        /*06b0*/ 	.word	0x00000000
        /*06b4*/ 	.short	0x0101
        /*06b6*/ 	.byte	0xff
	.zero		1


	//   ....[91]....
        /*06b8*/ 	.word	0x00006fc0
        /*06bc*/ 	.word	0x00000000
        /*06c0*/ 	.word	0x00000020
        /*06c4*/ 	.short	0x010a
        /*06c6*/ 	.byte	0xff
	.zero		1


	//   ....[92]....
        /*06c8*/ 	.word	0x00007090
        /*06cc*/ 	.word	0x00000000
        /*06d0*/ 	.word	0x00000020
        /*06d4*/ 	.short	0x010a
        /*06d6*/ 	.byte	0xff
	.zero		1


	//   ....[93]....
        /*06d8*/ 	.word	0x00007bf0
        /*06dc*/ 	.word	0x00000048
        /*06e0*/ 	.word	0x00000000
        /*06e4*/ 	.short	0x0101
        /*06e6*/ 	.byte	0xff
	.zero		1


	//   ....[94]....
        /*06e8*/ 	.word	0x00007c10
        /*06ec*/ 	.word	0x00000000
        /*06f0*/ 	.word	0x00000020
        /*06f4*/ 	.short	0x010a
        /*06f6*/ 	.byte	0xff
	.zero		1


	//   ....[95]....
        /*06f8*/ 	.word	0x00007ce0
        /*06fc*/ 	.word	0x00000000
        /*0700*/ 	.word	0x00000020
        /*0704*/ 	.short	0x010a
        /*0706*/ 	.byte	0xff
	.zero		1


	//   ....[96]....
        /*0708*/ 	.word	0x00008020
        /*070c*/ 	.word	0x000000ff
        /*0710*/ 	.word	0x00000000
        /*0714*/ 	.short	0x0101
        /*0716*/ 	.byte	0x05
	.zero		1


	//   ....[97]....
        /*0718*/ 	.word	0x000088a0
        /*071c*/ 	.word	0x00000000
        /*0720*/ 	.word	0x00000000
        /*0724*/ 	.short	0x0101
        /*0726*/ 	.byte	0xff
	.zero		1


	//   ....[98]....
        /*0728*/ 	.word	0x00008b10
        /*072c*/ 	.word	0x000000ff
        /*0730*/ 	.word	0x00000000
        /*0734*/ 	.short	0x0101
        /*0736*/ 	.byte	0x04
	.zero		1


	//   ....[99]....
        /*0738*/ 	.word	0x00008b30
        /*073c*/ 	.word	0x00000002
        /*0740*/ 	.word	0x000000e0
        /*0744*/ 	.short	0x010a
        /*0746*/ 	.byte	0xff
	.zero		1


	//   ....[100]....
        /*0748*/ 	.word	0x00008b90
        /*074c*/ 	.word	0x00000002
        /*0750*/ 	.word	0x00000010
        /*0754*/ 	.short	0x010a
        /*0756*/ 	.byte	0xff
	.zero		1


	//   ....[101]....
        /*0758*/ 	.word	0x00008bf0
        /*075c*/ 	.word	0x00000002
        /*0760*/ 	.word	0x00000010
        /*0764*/ 	.short	0x010a
        /*0766*/ 	.byte	0xff
	.zero		1


	//   ....[102]....
        /*0768*/ 	.word	0x00008c40
        /*076c*/ 	.word	0x00000002
        /*0770*/ 	.word	0x00000070
        /*0774*/ 	.short	0x010a
        /*0776*/ 	.byte	0xff
	.zero		1


	//   ....[103]....
        /*0778*/ 	.word	0x00008ca0
        /*077c*/ 	.word	0x00000000
        /*0780*/ 	.word	0x00000000
        /*0784*/ 	.short	0x010a
        /*0786*/ 	.byte	0xff
	.zero		1


	//   ....[104]....
        /*0788*/ 	.word	0x00008cf0
        /*078c*/ 	.word	0x00000000
        /*0790*/ 	.word	0x000000d0
        /*0794*/ 	.short	0x010a
        /*0796*/ 	.byte	0xff
	.zero		1


	//   ....[105]....
        /*0798*/ 	.word	0x00008d50
        /*079c*/ 	.word	0x00000000
        /*07a0*/ 	.word	0x00000080
        /*07a4*/ 	.short	0x010a
        /*07a6*/ 	.byte	0xff
	.zero		1


	//   ....[106]....
        /*07a8*/ 	.word	0x00008da0
        /*07ac*/ 	.word	0x00000000
        /*07b0*/ 	.word	0x00000070
        /*07b4*/ 	.short	0x010a
        /*07b6*/ 	.byte	0xff
	.zero		1


	//   ....[107]....
        /*07b8*/ 	.word	0x00008e00
        /*07bc*/ 	.word	0x00000000
        /*07c0*/ 	.word	0x00000080
        /*07c4*/ 	.short	0x010a
        /*07c6*/ 	.byte	0xff
	.zero		1


	//   ....[108]....
        /*07c8*/ 	.word	0x00008e50
        /*07cc*/ 	.word	0x00000000
        /*07d0*/ 	.word	0x00000070
        /*07d4*/ 	.short	0x010a
        /*07d6*/ 	.byte	0xff
	.zero		1


	//   ....[109]....
        /*07d8*/ 	.word	0x00008eb0
        /*07dc*/ 	.word	0x00000002
        /*07e0*/ 	.word	0x000000b0
        /*07e4*/ 	.short	0x010a
        /*07e6*/ 	.byte	0xff
	.zero		1


	//   ....[110]....
        /*07e8*/ 	.word	0x00008f10
        /*07ec*/ 	.word	0x00000000
        /*07f0*/ 	.word	0x00000000
        /*07f4*/ 	.short	0x010a
        /*07f6*/ 	.byte	0xff
	.zero		1


	//   ....[111]....
        /*07f8*/ 	.word	0x00008f70
        /*07fc*/ 	.word	0x00000000
        /*0800*/ 	.word	0x00000000
        /*0804*/ 	.short	0x010a
        /*0806*/ 	.byte	0xff
	.zero		1


	//   ....[112]....
        /*0808*/ 	.word	0x00008fd0
        /*080c*/ 	.word	0x00000000
        /*0810*/ 	.word	0x00000000
        /*0814*/ 	.short	0x010a
        /*0816*/ 	.byte	0xff
	.zero		1


	//   ....[113]....
        /*0818*/ 	.word	0x00009030
        /*081c*/ 	.word	0x00000000
        /*0820*/ 	.word	0x00000000
        /*0824*/ 	.short	0x010a
        /*0826*/ 	.byte	0xff
	.zero		1


	//   ....[114]....
        /*0828*/ 	.word	0x00009090
        /*082c*/ 	.word	0x00000000
        /*0830*/ 	.word	0x00000000
        /*0834*/ 	.short	0x010a
        /*0836*/ 	.byte	0xff
	.zero		1


	//   ....[115]....
        /*0838*/ 	.word	0x000090e0
        /*083c*/ 	.word	0x00000000
        /*0840*/ 	.word	0x00000070
        /*0844*/ 	.short	0x010a
        /*0846*/ 	.byte	0xff
	.zero		1


	//   ....[116]....
        /*0848*/ 	.word	0x00009140
        /*084c*/ 	.word	0x00000000
        /*0850*/ 	.word	0x00000068
        /*0854*/ 	.short	0x010a
        /*0856*/ 	.byte	0xff
	.zero		1


	//   ....[117]....
        /*0858*/ 	.word	0x000091a0
        /*085c*/ 	.word	0x00000000
        /*0860*/ 	.word	0x00000040
        /*0864*/ 	.short	0x010a
        /*0866*/ 	.byte	0xff
	.zero		1


	//   ....[118]....
        /*0868*/ 	.word	0x00009200
        /*086c*/ 	.word	0x00000000
        /*0870*/ 	.word	0x00000048
        /*0874*/ 	.short	0x010a
        /*0876*/ 	.byte	0xff
	.zero		1


	//   ....[119]....
        /*0878*/ 	.word	0x00009260
        /*087c*/ 	.word	0x00000000
        /*0880*/ 	.word	0x00000050
        /*0884*/ 	.short	0x010a
        /*0886*/ 	.byte	0xff
	.zero		1


	//   ....[120]....
        /*0888*/ 	.word	0x000092c0
        /*088c*/ 	.word	0x00000000
        /*0890*/ 	.word	0x00000058
        /*0894*/ 	.short	0x010a
        /*0896*/ 	.byte	0xff
	.zero		1


	//   ....[121]....
        /*0898*/ 	.word	0x00009320
        /*089c*/ 	.word	0x00000000
        /*08a0*/ 	.word	0x00000040
        /*08a4*/ 	.short	0x010a
        /*08a6*/ 	.byte	0xff
	.zero		1


	//   ....[122]....
        /*08a8*/ 	.word	0x00009380
        /*08ac*/ 	.word	0x00000000
        /*08b0*/ 	.word	0x00000048
        /*08b4*/ 	.short	0x010a
        /*08b6*/ 	.byte	0xff
	.zero		1


	//   ....[123]....
        /*08b8*/ 	.word	0x000093e0
        /*08bc*/ 	.word	0x00000000
        /*08c0*/ 	.word	0x00000050
        /*08c4*/ 	.short	0x010a
        /*08c6*/ 	.byte	0xff
	.zero		1


	//   ....[124]....
        /*08c8*/ 	.word	0x00009430
        /*08cc*/ 	.word	0x00000000
        /*08d0*/ 	.word	0x00000070
        /*08d4*/ 	.short	0x010a
        /*08d6*/ 	.byte	0xff
	.zero		1


	//   ....[125]....
        /*08d8*/ 	.word	0x00009490
        /*08dc*/ 	.word	0x00000002
        /*08e0*/ 	.word	0x00000020
        /*08e4*/ 	.short	0x010a
        /*08e6*/ 	.byte	0xff
	.zero		1


	//   ....[126]....
        /*08e8*/ 	.word	0x000094e0
        /*08ec*/ 	.word	0x00000040
        /*08f0*/ 	.word	0x00000090
        /*08f4*/ 	.short	0x010a
        /*08f6*/ 	.byte	0xff
	.zero		1


	//   ....[127]....
        /*08f8*/ 	.word	0x00009530
        /*08fc*/ 	.word	0x00000002
        /*0900*/ 	.word	0x00000020
        /*0904*/ 	.short	0x010a
        /*0906*/ 	.byte	0xff
	.zero		1


	//   ....[128]....
        /*0908*/ 	.word	0x00009580
        /*090c*/ 	.word	0x00000000
        /*0910*/ 	.word	0x00000020
        /*0914*/ 	.short	0x010a
        /*0916*/ 	.byte	0xff
	.zero		1


	//   ....[129]....
        /*0918*/ 	.word	0x000095d0
        /*091c*/ 	.word	0x00000000
        /*0920*/ 	.word	0x00000020
        /*0924*/ 	.short	0x010a
        /*0926*/ 	.byte	0xff
	.zero		1


	//----- nvinfo : EIATTR_NUM_MBARRIERS
	.align		4
.L_47:
        /*0928*/ 	.byte	0x03, 0x38
        /*092a*/ 	.short	0x001e


	//----- nvinfo : EIATTR_EXIT_INSTR_OFFSETS
	.align		4
        /*092c*/ 	.byte	0x04, 0x1c
        /*092e*/ 	.short	(.L_49 - .L_48)


	//   ....[0]....
.L_48:
        /*0930*/ 	.word	0x00002380


	//   ....[1]....
        /*0934*/ 	.word	0x00002870


	//   ....[2]....
        /*0938*/ 	.word	0x000028d0


	//   ....[3]....
        /*093c*/ 	.word	0x000037d0


	//   ....[4]....
        /*0940*/ 	.word	0x00004800


	//   ....[5]....
        /*0944*/ 	.word	0x00004840


	//   ....[6]....
        /*0948*/ 	.word	0x00008a00


	//   ....[7]....
        /*094c*/ 	.word	0x00008a80


	//   ....[8]....
        /*0950*/ 	.word	0x00008ab0


	//   ....[9]....
        /*0954*/ 	.word	0x00008b20


	//----- nvinfo : EIATTR_MAX_THREADS
	.align		4
.L_49:
        /*0958*/ 	.byte	0x04, 0x05
        /*095a*/ 	.short	(.L_51 - .L_50)
.L_50:
        /*095c*/ 	.word	0x00000100
        /*0960*/ 	.word	0x00000001
        /*0964*/ 	.word	0x00000001


	//----- nvinfo : EIATTR_CRS_STACK_SIZE
	.align		4
.L_51:
        /*0968*/ 	.byte	0x04, 0x1e
        /*096a*/ 	.short	(.L_53 - .L_52)
.L_52:
        /*096c*/ 	.word	0x00000000


	//----- nvinfo : EIATTR_CBANK_PARAM_SIZE
	.align		4
.L_53:
        /*0970*/ 	.byte	0x03, 0x19
        /*0972*/ 	.short	0x0800


	//----- nvinfo : EIATTR_PARAM_CBANK
	.align		4
        /*0974*/ 	.byte	0x04, 0x0a
        /*0976*/ 	.short	(.L_55 - .L_54)
	.align		4
.L_54:
        /*0978*/ 	.word	index@(.nv.constant0._ZN7cutlass13device_kernelINS_4gemm6kernel13GemmUniversalIN4cute5tupleIJiiiiEEENS1_10collective13CollectiveMmaINS1_35MainloopSm100TmaUmmaWarpSpecializedILi2ELi2ELi4ENS5_IJNS4_1CILi1EEESB_SB_EEEEENS5_IJNSA_ILi128EEESE_NSA_ILi64EEEEEENS_6half_tENS5_IJlSB_lEEESH_SI_NS4_8TiledMMAINS4_8MMA_AtomIJNS4_20SM100_MMA_F16BF16_SSISH_SH_fLi128ELi128ELNS4_4UMMA5MajorE0ELSN_0ELNSM_7ScaleInE0ELSO_0EEEEEENS4_6LayoutISC_NS5_IJNSA_ILi0EEESS_SS_EEEEENS5_IJNS4_10UnderscoreESV_SV_EEEEENS4_13SM90_TMA_LOADENS4_14ComposedLayoutINS4_7SwizzleILi3ELi4ELi3EEENS4_18smem_ptr_flag_bitsILi16EEENSR_INS5_IJNSA_ILi8EEESF_EEENS5_IJSF_SB_EEEEEEEvNS4_8identityESY_S18_vS19_EENS_8epilogue10collective18CollectiveEpilogueINS1B_23Sm100TmaWarpSpecializedILi4ELi2ELi32ELb1ELb0EEEJSG_NS5_IJNSR_ISE_SB_EENSR_INSA_ILi32EEESB_EEEEESH_SI_SH_SI_NS1B_6fusion15FusionCallbacksIS1F_NS1K_17LinearCombinationISH_fSH_fLNS_15FloatRoundStyleE2EEESG_S1J_JEEENS4_5SM1004TMEM4LOAD26SM100_TMEM_LOAD_32dp32b32xESY_NSZ_INS10_ILi2ELi4ELi3EEES13_NSR_INS5_IJS14_S1H_EEENS5_IJS1H_SB_EEEEEEENS4_39AutoVectorizingCopyWithAssumedAlignmentILi128EEENS4_14SM90_TMA_STOREES1Y_S20_S20_EEEvvEEEEvNT_6ParamsE)
        /*097c*/ 	.short	0x0380
        /*097e*/ 	.short	0x0800


	//----- nvinfo : EIATTR_SW_WAR
	.align		4
.L_55:
        /*0980*/ 	.byte	0x04, 0x36
        /*0982*/ 	.short	(.L_57 - .L_56)
.L_56:
        /*0984*/ 	.word	0x00000008
.L_57:


//--------------------- .nv.callgraph             --------------------------
	.section	.nv.callgraph,"",@"SHT_CUDA_CALLGRAPH"
	.align	4
	.sectionentsize	8
	.align		4
        /*0000*/ 	.word	0x00000000
	.align		4
        /*0004*/ 	.word	0xffffffff
	.align		4
        /*0008*/ 	.word	index@(_ZN7cutlass13device_kernelINS_4gemm6kernel13GemmUniversalIN4cute5tupleIJiiiiEEENS1_10collective13CollectiveMmaINS1_35MainloopSm100TmaUmmaWarpSpecializedILi2ELi2ELi4ENS5_IJNS4_1CILi1EEESB_SB_EEEEENS5_IJNSA_ILi128EEESE_NSA_ILi64EEEEEENS_6half_tENS5_IJlSB_lEEESH_SI_NS4_8TiledMMAINS4_8MMA_AtomIJNS4_20SM100_MMA_F16BF16_SSISH_SH_fLi128ELi128ELNS4_4UMMA5MajorE0ELSN_0ELNSM_7ScaleInE0ELSO_0EEEEEENS4_6LayoutISC_NS5_IJNSA_ILi0EEESS_SS_EEEEENS5_IJNS4_10UnderscoreESV_SV_EEEEENS4_13SM90_TMA_LOADENS4_14ComposedLayoutINS4_7SwizzleILi3ELi4ELi3EEENS4_18smem_ptr_flag_bitsILi16EEENSR_INS5_IJNSA_ILi8EEESF_EEENS5_IJSF_SB_EEEEEEEvNS4_8identityESY_S18_vS19_EENS_8epilogue10collective18CollectiveEpilogueINS1B_23Sm100TmaWarpSpecializedILi4ELi2ELi32ELb1ELb0EEEJSG_NS5_IJNSR_ISE_SB_EENSR_INSA_ILi32EEESB_EEEEESH_SI_SH_SI_NS1B_6fusion15FusionCallbacksIS1F_NS1K_17LinearCombinationISH_fSH_fLNS_15FloatRoundStyleE2EEESG_S1J_JEEENS4_5SM1004TMEM4LOAD26SM100_TMEM_LOAD_32dp32b32xESY_NSZ_INS10_ILi2ELi4ELi3EEES13_NSR_INS5_IJS14_S1H_EEENS5_IJS1H_SB_EEEEEEENS4_39AutoVectorizingCopyWithAssumedAlignmentILi128EEENS4_14SM90_TMA_STOREES1Y_S20_S20_EEEvvEEEEvNT_6ParamsE)
	.align		4
        /*000c*/ 	.word	index@(__assertfail)
	.align		4
        /*0010*/ 	.word	0x00000000
	.align		4
        /*0014*/ 	.word	0xfffffffe
	.align		4
        /*0018*/ 	.word	0x00000000
	.align		4
        /*001c*/ 	.word	0xfffffffd
	.align		4
        /*0020*/ 	.word	0x00000000
	.align		4
        /*0024*/ 	.word	0xfffffffc


//--------------------- .nv.constant4             --------------------------
	.section	.nv.constant4,"a",@progbits
	.align	8
	.align		8
.nv.constant4:
        /*0000*/ 	.dword	__assertfail
	.align		8
        /*0008*/ 	.dword	__unnamed_1
	.align		8
        /*0010*/ 	.dword	__unnamed_2
	.align		8
        /*0018*/ 	.dword	_ZN40_INTERNAL_6a78abbc_4_k_cu_a34e7f33_283844cuda3std3__45__cpo5beginE
	.align		8
        /*0020*/ 	.dword	_ZN40_INTERNAL_6a78abbc_4_k_cu_a34e7f33_283844cuda3std3__45__cpo3endE
	.align		8
        /*0028*/ 	.dword	_ZN40_INTERNAL_6a78abbc_4_k_cu_a34e7f33_283844cuda3std3__45__cpo6cbeginE
	.align		8
        /*0030*/ 	.dword	_ZN40_INTERNAL_6a78abbc_4_k_cu_a34e7f33_283844cuda3std3__45__cpo4cendE
	.align		8
        /*0038*/ 	.dword	_ZN40_INTERNAL_6a78abbc_4_k_cu_a34e7f33_283844cuda3std3__442_GLOBAL__N__6a78abbc_4_k_cu_a34e7f33_283846ignoreE
	.align		8
        /*0040*/ 	.dword	_ZN40_INTERNAL_6a78abbc_4_k_cu_a34e7f33_283844cuda3std3__419piecewise_constructE
	.align		8
        /*0048*/ 	.dword	_ZN40_INTERNAL_6a78abbc_4_k_cu_a34e7f33_283844cuda3std3__48in_placeE
	.align		8
        /*0050*/ 	.dword	_ZN40_INTERNAL_6a78abbc_4_k_cu_a34e7f33_283844cuda3std6ranges3__45__cpo4swapE
	.align		8
        /*0058*/ 	.dword	_ZN40_INTERNAL_6a78abbc_4_k_cu_a34e7f33_283844cuda3std6ranges3__45__cpo9iter_moveE
	.align		8
        /*0060*/ 	.dword	_ZN40_INTERNAL_6a78abbc_4_k_cu_a34e7f33_283844cute7productE
	.align		8
        /*0068*/ 	.dword	_ZN40_INTERNAL_6a78abbc_4_k_cu_a34e7f33_283844cute1_E
	.align		8
        /*0070*/ 	.dword	$str$25
	.align		8
        /*0078*/ 	.dword	$str$26
	.align		8
        /*0080*/ 	.dword	$str$27
	.align		8
        /*0088*/ 	.dword	$str$28


//--------------------- .text._ZN7cutlass13device_kernelINS_4gemm6kernel13GemmUniversalIN4cute5tupleIJiiiiEEENS1_10collective13CollectiveMmaINS1_35MainloopSm100TmaUmmaWarpSpecializedILi2ELi2ELi4ENS5_IJNS4_1CILi1EEESB_SB_EEEEENS5_IJNSA_ILi128EEESE_NSA_ILi64EEEEEENS_6half_tENS5_IJlSB_lEEESH_SI_NS4_8TiledMMAINS4_8MMA_AtomIJNS4_20SM100_MMA_F16BF16_SSISH_SH_fLi128ELi128ELNS4_4UMMA5MajorE0ELSN_0ELNSM_7ScaleInE0ELSO_0EEEEEENS4_6LayoutISC_NS5_IJNSA_ILi0EEESS_SS_EEEEENS5_IJNS4_10UnderscoreESV_SV_EEEEENS4_13SM90_TMA_LOADENS4_14ComposedLayoutINS4_7SwizzleILi3ELi4ELi3EEENS4_18smem_ptr_flag_bitsILi16EEENSR_INS5_IJNSA_ILi8EEESF_EEENS5_IJSF_SB_EEEEEEEvNS4_8identityESY_S18_vS19_EENS_8epilogue10collective18CollectiveEpilogueINS1B_23Sm100TmaWarpSpecializedILi4ELi2ELi32ELb1ELb0EEEJSG_NS5_IJNSR_ISE_SB_EENSR_INSA_ILi32EEESB_EEEEESH_SI_SH_SI_NS1B_6fusion15FusionCallbacksIS1F_NS1K_17LinearCombinationISH_fSH_fLNS_15FloatRoundStyleE2EEESG_S1J_JEEENS4_5SM1004TMEM4LOAD26SM100_TMEM_LOAD_32dp32b32xESY_NSZ_INS10_ILi2ELi4ELi3EEES13_NSR_INS5_IJS14_S1H_EEENS5_IJS1H_SB_EEEEEEENS4_39AutoVectorizingCopyWithAssumedAlignmentILi128EEENS4_14SM90_TMA_STOREES1Y_S20_S20_EEEvvEEEEvNT_6ParamsE --------------------------
	.section	.text._ZN7cutlass13device_kernelINS_4gemm6kernel13GemmUniversalIN4cute5tupleIJiiiiEEENS1_10collective13CollectiveMmaINS1_35MainloopSm100TmaUmmaWarpSpecializedILi2ELi2ELi4ENS5_IJNS4_1CILi1EEESB_SB_EEEEENS5_IJNSA_ILi128EEESE_NSA_ILi64EEEEEENS_6half_tENS5_IJlSB_lEEESH_SI_NS4_8TiledMMAINS4_8MMA_AtomIJNS4_20SM100_MMA_F16BF16_SSISH_SH_fLi128ELi128ELNS4_4UMMA5MajorE0ELSN_0ELNSM_7ScaleInE0ELSO_0EEEEEENS4_6LayoutISC_NS5_IJNSA_ILi0EEESS_SS_EEEEENS5_IJNS4_10UnderscoreESV_SV_EEEEENS4_13SM90_TMA_LOADENS4_14ComposedLayoutINS4_7SwizzleILi3ELi4ELi3EEENS4_18smem_ptr_flag_bitsILi16EEENSR_INS5_IJNSA_ILi8EEESF_EEENS5_IJSF_SB_EEEEEEEvNS4_8identityESY_S18_vS19_EENS_8epilogue10collective18CollectiveEpilogueINS1B_23Sm100TmaWarpSpecializedILi4ELi2ELi32ELb1ELb0EEEJSG_NS5_IJNSR_ISE_SB_EENSR_INSA_ILi32EEESB_EEEEESH_SI_SH_SI_NS1B_6fusion15FusionCallbacksIS1F_NS1K_17LinearCombinationISH_fSH_fLNS_15FloatRoundStyleE2EEESG_S1J_JEEENS4_5SM1004TMEM4LOAD26SM100_TMEM_LOAD_32dp32b32xESY_NSZ_INS10_ILi2ELi4ELi3EEES13_NSR_INS5_IJS14_S1H_EEENS5_IJS1H_SB_EEEEEEENS4_39AutoVectorizingCopyWithAssumedAlignmentILi128EEENS4_14SM90_TMA_STOREES1Y_S20_S20_EEEvvEEEEvNT_6ParamsE,"ax",@progbits
	.align	128
.text._ZN7cutlass13device_kernelINS_4gemm6kernel13GemmUniversalIN4cute5tupleIJiiiiEEENS1_10collective13CollectiveMmaINS1_35MainloopSm100TmaUmmaWarpSpecializedILi2ELi2ELi4ENS5_IJNS4_1CILi1EEESB_SB_EEEEENS5_IJNSA_ILi128EEESE_NSA_ILi64EEEEEENS_6half_tENS5_IJlSB_lEEESH_SI_NS4_8TiledMMAINS4_8MMA_AtomIJNS4_20SM100_MMA_F16BF16_SSISH_SH_fLi128ELi128ELNS4_4UMMA5MajorE0ELSN_0ELNSM_7ScaleInE0ELSO_0EEEEEENS4_6LayoutISC_NS5_IJNSA_ILi0EEESS_SS_EEEEENS5_IJNS4_10UnderscoreESV_SV_EEEEENS4_13SM90_TMA_LOADENS4_14ComposedLayoutINS4_7SwizzleILi3ELi4ELi3EEENS4_18smem_ptr_flag_bitsILi16EEENSR_INS5_IJNSA_ILi8EEESF_EEENS5_IJSF_SB_EEEEEEEvNS4_8identityESY_S18_vS19_EENS_8epilogue10collective18CollectiveEpilogueINS1B_23Sm100TmaWarpSpecializedILi4ELi2ELi32ELb1ELb0EEEJSG_NS5_IJNSR_ISE_SB_EENSR_INSA_ILi32EEESB_EEEEESH_SI_SH_SI_NS1B_6fusion15FusionCallbacksIS1F_NS1K_17LinearCombinationISH_fSH_fLNS_15FloatRoundStyleE2EEESG_S1J_JEEENS4_5SM1004TMEM4LOAD26SM100_TMEM_LOAD_32dp32b32xESY_NSZ_INS10_ILi2ELi4ELi3EEES13_NSR_INS5_IJS14_S1H_EEENS5_IJS1H_SB_EEEEEEENS4_39AutoVectorizingCopyWithAssumedAlignmentILi128EEENS4_14SM90_TMA_STOREES1Y_S20_S20_EEEvvEEEEvNT_6ParamsE:
        .type           _ZN7cutlass13device_kernelINS_4gemm6kernel13GemmUniversalIN4cute5tupleIJiiiiEEENS1_10collective13CollectiveMmaINS1_35MainloopSm100TmaUmmaWarpSpecializedILi2ELi2ELi4ENS5_IJNS4_1CILi1EEESB_SB_EEEEENS5_IJNSA_ILi128EEESE_NSA_ILi64EEEEEENS_6half_tENS5_IJlSB_lEEESH_SI_NS4_8TiledMMAINS4_8MMA_AtomIJNS4_20SM100_MMA_F16BF16_SSISH_SH_fLi128ELi128ELNS4_4UMMA5MajorE0ELSN_0ELNSM_7ScaleInE0ELSO_0EEEEEENS4_6LayoutISC_NS5_IJNSA_ILi0EEESS_SS_EEEEENS5_IJNS4_10UnderscoreESV_SV_EEEEENS4_13SM90_TMA_LOADENS4_14ComposedLayoutINS4_7SwizzleILi3ELi4ELi3EEENS4_18smem_ptr_flag_bitsILi16EEENSR_INS5_IJNSA_ILi8EEESF_EEENS5_IJSF_SB_EEEEEEEvNS4_8identityESY_S18_vS19_EENS_8epilogue10collective18CollectiveEpilogueINS1B_23Sm100TmaWarpSpecializedILi4ELi2ELi32ELb1ELb0EEEJSG_NS5_IJNSR_ISE_SB_EENSR_INSA_ILi32EEESB_EEEEESH_SI_SH_SI_NS1B_6fusion15FusionCallbacksIS1F_NS1K_17LinearCombinationISH_fSH_fLNS_15FloatRoundStyleE2EEESG_S1J_JEEENS4_5SM1004TMEM4LOAD26SM100_TMEM_LOAD_32dp32b32xESY_NSZ_INS10_ILi2ELi4ELi3EEES13_NSR_INS5_IJS14_S1H_EEENS5_IJS1H_SB_EEEEEEENS4_39AutoVectorizingCopyWithAssumedAlignmentILi128EEENS4_14SM90_TMA_STOREES1Y_S20_S20_EEEvvEEEEvNT_6ParamsE,@function
        .size           _ZN7cutlass13device_kernelINS_4gemm6kernel13GemmUniversalIN4cute5tupleIJiiiiEEENS1_10collective13CollectiveMmaINS1_35MainloopSm100TmaUmmaWarpSpecializedILi2ELi2ELi4ENS5_IJNS4_1CILi1EEESB_SB_EEEEENS5_IJNSA_ILi128EEESE_NSA_ILi64EEEEEENS_6half_tENS5_IJlSB_lEEESH_SI_NS4_8TiledMMAINS4_8MMA_AtomIJNS4_20SM100_MMA_F16BF16_SSISH_SH_fLi128ELi128ELNS4_4UMMA5MajorE0ELSN_0ELNSM_7ScaleInE0ELSO_0EEEEEENS4_6LayoutISC_NS5_IJNSA_ILi0EEESS_SS_EEEEENS5_IJNS4_10UnderscoreESV_SV_EEEEENS4_13SM90_TMA_LOADENS4_14ComposedLayoutINS4_7SwizzleILi3ELi4ELi3EEENS4_18smem_ptr_flag_bitsILi16EEENSR_INS5_IJNSA_ILi8EEESF_EEENS5_IJSF_SB_EEEEEEEvNS4_8identityESY_S18_vS19_EENS_8epilogue10collective18CollectiveEpilogueINS1B_23Sm100TmaWarpSpecializedILi4ELi2ELi32ELb1ELb0EEEJSG_NS5_IJNSR_ISE_SB_EENSR_INSA_ILi32EEESB_EEEEESH_SI_SH_SI_NS1B_6fusion15FusionCallbacksIS1F_NS1K_17LinearCombinationISH_fSH_fLNS_15FloatRoundStyleE2EEESG_S1J_JEEENS4_5SM1004TMEM4LOAD26SM100_TMEM_LOAD_32dp32b32xESY_NSZ_INS10_ILi2ELi4ELi3EEES13_NSR_INS5_IJS14_S1H_EEENS5_IJS1H_SB_EEEEEEENS4_39AutoVectorizingCopyWithAssumedAlignmentILi128EEENS4_14SM90_TMA_STOREES1Y_S20_S20_EEEvvEEEEvNT_6ParamsE,(.L_x_170 - _ZN7cutlass13device_kernelINS_4gemm6kernel13GemmUniversalIN4cute5tupleIJiiiiEEENS1_10collective13CollectiveMmaINS1_35MainloopSm100TmaUmmaWarpSpecializedILi2ELi2ELi4ENS5_IJNS4_1CILi1EEESB_SB_EEEEENS5_IJNSA_ILi128EEESE_NSA_ILi64EEEEEENS_6half_tENS5_IJlSB_lEEESH_SI_NS4_8TiledMMAINS4_8MMA_AtomIJNS4_20SM100_MMA_F16BF16_SSISH_SH_fLi128ELi128ELNS4_4UMMA5MajorE0ELSN_0ELNSM_7ScaleInE0ELSO_0EEEEEENS4_6LayoutISC_NS5_IJNSA_ILi0EEESS_SS_EEEEENS5_IJNS4_10UnderscoreESV_SV_EEEEENS4_13SM90_TMA_LOADENS4_14ComposedLayoutINS4_7SwizzleILi3ELi4ELi3EEENS4_18smem_ptr_flag_bitsILi16EEENSR_INS5_IJNSA_ILi8EEESF_EEENS5_IJSF_SB_EEEEEEEvNS4_8identityESY_S18_vS19_EENS_8epilogue10collective18CollectiveEpilogueINS1B_23Sm100TmaWarpSpecializedILi4ELi2ELi32ELb1ELb0EEEJSG_NS5_IJNSR_ISE_SB_EENSR_INSA_ILi32EEESB_EEEEESH_SI_SH_SI_NS1B_6fusion15FusionCallbacksIS1F_NS1K_17LinearCombinationISH_fSH_fLNS_15FloatRoundStyleE2EEESG_S1J_JEEENS4_5SM1004TMEM4LOAD26SM100_TMEM_LOAD_32dp32b32xESY_NSZ_INS10_ILi2ELi4ELi3EEES13_NSR_INS5_IJS14_S1H_EEENS5_IJS1H_SB_EEEEEEENS4_39AutoVectorizingCopyWithAssumedAlignmentILi128EEENS4_14SM90_TMA_STOREES1Y_S20_S20_EEEvvEEEEvNT_6ParamsE)
        .other          _ZN7cutlass13device_kernelINS_4gemm6kernel13GemmUniversalIN4cute5tupleIJiiiiEEENS1_10collective13CollectiveMmaINS1_35MainloopSm100TmaUmmaWarpSpecializedILi2ELi2ELi4ENS5_IJNS4_1CILi1EEESB_SB_EEEEENS5_IJNSA_ILi128EEESE_NSA_ILi64EEEEEENS_6half_tENS5_IJlSB_lEEESH_SI_NS4_8TiledMMAINS4_8MMA_AtomIJNS4_20SM100_MMA_F16BF16_SSISH_SH_fLi128ELi128ELNS4_4UMMA5MajorE0ELSN_0ELNSM_7ScaleInE0ELSO_0EEEEEENS4_6LayoutISC_NS5_IJNSA_ILi0EEESS_SS_EEEEENS5_IJNS4_10UnderscoreESV_SV_EEEEENS4_13SM90_TMA_LOADENS4_14ComposedLayoutINS4_7SwizzleILi3ELi4ELi3EEENS4_18smem_ptr_flag_bitsILi16EEENSR_INS5_IJNSA_ILi8EEESF_EEENS5_IJSF_SB_EEEEEEEvNS4_8identityESY_S18_vS19_EENS_8epilogue10collective18CollectiveEpilogueINS1B_23Sm100TmaWarpSpecializedILi4ELi2ELi32ELb1ELb0EEEJSG_NS5_IJNSR_ISE_SB_EENSR_INSA_ILi32EEESB_EEEEESH_SI_SH_SI_NS1B_6fusion15FusionCallbacksIS1F_NS1K_17LinearCombinationISH_fSH_fLNS_15FloatRoundStyleE2EEESG_S1J_JEEENS4_5SM1004TMEM4LOAD26SM100_TMEM_LOAD_32dp32b32xESY_NSZ_INS10_ILi2ELi4ELi3EEES13_NSR_INS5_IJS14_S1H_EEENS5_IJS1H_SB_EEEEEEENS4_39AutoVectorizingCopyWithAssumedAlignmentILi128EEENS4_14SM90_TMA_STOREES1Y_S20_S20_EEEvvEEEEvNT_6ParamsE,@"STO_CUDA_ENTRY STV_DEFAULT"
_ZN7cutlass13device_kernelINS_4gemm6kernel13GemmUniversalIN4cute5tupleIJiiiiEEENS1_10collective13CollectiveMmaINS1_35MainloopSm100TmaUmmaWarpSpecializedILi2ELi2ELi4ENS5_IJNS4_1CILi1EEESB_SB_EEEEENS5_IJNSA_ILi128EEESE_NSA_ILi64EEEEEENS_6half_tENS5_IJlSB_lEEESH_SI_NS4_8TiledMMAINS4_8MMA_AtomIJNS4_20SM100_MMA_F16BF16_SSISH_SH_fLi128ELi128ELNS4_4UMMA5MajorE0ELSN_0ELNSM_7ScaleInE0ELSO_0EEEEEENS4_6LayoutISC_NS5_IJNSA_ILi0EEESS_SS_EEEEENS5_IJNS4_10UnderscoreESV_SV_EEEEENS4_13SM90_TMA_LOADENS4_14ComposedLayoutINS4_7SwizzleILi3ELi4ELi3EEENS4_18smem_ptr_flag_bitsILi16EEENSR_INS5_IJNSA_ILi8EEESF_EEENS5_IJSF_SB_EEEEEEEvNS4_8identityESY_S18_vS19_EENS_8epilogue10collective18CollectiveEpilogueINS1B_23Sm100TmaWarpSpecializedILi4ELi2ELi32ELb1ELb0EEEJSG_NS5_IJNSR_ISE_SB_EENSR_INSA_ILi32EEESB_EEEEESH_SI_SH_SI_NS1B_6fusion15FusionCallbacksIS1F_NS1K_17LinearCombinationISH_fSH_fLNS_15FloatRoundStyleE2EEESG_S1J_JEEENS4_5SM1004TMEM4LOAD26SM100_TMEM_LOAD_32dp32b32xESY_NSZ_INS10_ILi2ELi4ELi3EEES13_NSR_INS5_IJS14_S1H_EEENS5_IJS1H_SB_EEEEEEENS4_39AutoVectorizingCopyWithAssumedAlignmentILi128EEENS4_14SM90_TMA_STOREES1Y_S20_S20_EEEvvEEEEvNT_6ParamsE:
[----:B------:R-:W1:Y:S01]  /*0000*/  LDC R1, c[0x0][0x37c] ;  /* 0x0000df00ff017b82 */ /* 0x000e620000000800 */
[----:B------:R-:W2:Y:S01]  /*0010*/  S2R R101, SR_TID.X ;  /* 0x0000000000657919 */ /* 0x000ea20000002100 */
[----:B------:R-:W3:Y:S01]  /*0020*/  LDCU.64 UR4, c[0x0][0x890] ;  /* 0x00011200ff0477ac */ /* 0x000ee20008000a00 */
[----:B------:R-:W-:Y:S02]  /*0030*/  PRMT R88, RZ, 0x7610, R88 ;  /* 0x00007610ff587816 */ /* 0x000fe40000000058 */
[----:B------:R-:W-:Y:S01]  /*0040*/  ELECT P5, URZ, PT ;  /* 0x0000000000ff782f */ /* 0x000fe200038a0000 */
[----:B------:R-:W4:Y:S01]  /*0050*/  LDCU.64 UR46, c[0x0][0x358] ;  /* 0x00006b00ff2e77ac */ /* 0x000f220008000a00 */
[----:B---3--:R-:W-:-:S04]  /*0060*/  UISETP.NE.U32.AND UP0, UPT, UR4, URZ, UPT ;  /* 0x000000ff0400728c */ /* 0x008fc8000bf05070 */
[----:B------:R-:W-:Y:S01]  /*0070*/  UISETP.NE.AND.EX UP0, UPT, UR5, URZ, UPT, UP0 ;  /* 0x000000ff0500728c */ /* 0x000fe2000bf05300 */
[----:B--2---:R-:W-:-:S05]  /*0080*/  SHF.R.U32.HI R92, RZ, 0x5, R101 ;  /* 0x00000005ff5c7819 */ /* 0x004fca0000011665 */
[----:B------:R-:W2:Y:S02]  /*0090*/  SHFL.IDX PT, R0, R92, RZ, 0x1f ;  /* 0x00001fff5c007589 */ /* 0x000ea400000e0000 */
[----:B--2---:R-:W-:Y:S01]  /*00a0*/  R2UR UR8, R0 ;  /* 0x00000000000872ca */ /* 0x004fe200000e0000 */
[----:B-1--4-:R-:W-:-:S14]  /*00b0*/  BRA.U UP0, `(.L_x_0) ;  /* 0x00000001002c7547 */ /* 0x012fdc000b800000 */
[----:B------:R-:W1:Y:S02]  /*00c0*/  LDCU.64 UR6, c[0x0][0x888] ;  /* 0x00011100ff0677ac */ /* 0x000e640008000a00 */
[----:B-1----:R-:W-:-:S04]  /*00d0*/  UISETP.NE.U32.AND UP0, UPT, UR6, URZ, UPT ;  /* 0x000000ff0600728c */ /* 0x002fc8000bf05070 */
[----:B------:R-:W-:-:S09]  /*00e0*/  UISETP.NE.AND.EX UP0, UPT, UR7, URZ, UPT, UP0 ;  /* 0x000000ff0700728c */ /* 0x000fd2000bf05300 */
[----:B------:R-:W-:Y:S05]  /*00f0*/  BRA.U !UP0, `(.L_x_1) ;  /* 0x0000000108107547 */ /* 0x000fea000b800000 */
[----:B------:R-:W1:Y:S02]  /*0100*/  LDC.64 R2, c[0x0][0x888] ;  /* 0x00022200ff027b82 */ /* 0x000e640000000a00 */
[----:B-1----:R1:W5:Y:S01]  /*0110*/  LDG.E R49, desc[UR46][R2.64] ;  /* 0x0000002e02317981 */ /* 0x002362000c1e1900 */
[----:B------:R-:W-:Y:S01]  /*0120*/  HFMA2 R88, -RZ, RZ, 0, 5.9604644775390625e-08 ;  /* 0x00000001ff587431 */ /* 0x000fe200000001ff */
[----:B------:R-:W-:Y:S05]  /*0130*/  BRA `(.L_x_0) ;  /* 0x00000000000c7947 */ /* 0x000fea0003800000 */
.L_x_1:
[----:B------:R-:W1:Y:S01]  /*0140*/  LDCU UR6, c[0x0][0x880] ;  /* 0x00011000ff0677ac */ /* 0x000e620008000800 */
[----:B------:R-:W-:Y:S01]  /*0150*/  HFMA2 R88, -RZ, RZ, 0, 5.9604644775390625e-08 ;  /* 0x00000001ff587431 */ /* 0x000fe200000001ff */
[----:B-1----:R-:W-:-:S07]  /*0160*/  MOV R49, UR6 ;  /* 0x0000000600317c02 */ /* 0x002fce0008000f00 */
.L_x_0:
[----:B------:R-:W2:Y:S02]  /*0170*/  LDCU.64 UR6, c[0x0][0x8b0] ;  /* 0x00011600ff0677ac */ /* 0x000ea40008000a00 */
[----:B--2---:R-:W-:-:S04]  /*0180*/  UISETP.NE.U32.AND UP0, UPT, UR6, URZ, UPT ;  /* 0x000000ff0600728c */ /* 0x004fc8000bf05070 */
[----:B------:R-:W-:-:S09]  /*0190*/  UISETP.NE.AND.EX UP0, UPT, UR7, URZ, UPT, UP0 ;  /* 0x000000ff0700728c */ /* 0x000fd2000bf05300 */
[----:B------:R-:W-:Y:S05]  /*01a0*/  BRA.U UP0, `(.L_x_2) ;  /* 0x0000000100247547 */ /* 0x000fea000b800000 */
[----:B------:R-:W2:Y:S02]  /*01b0*/  LDCU.64 UR6, c[0x0][0x8a8] ;  /* 0x00011500ff0677ac */ /* 0x000ea40008000a00 */
[----:B--2---:R-:W-:-:S04]  /*01c0*/  UISETP.NE.U32.AND UP0, UPT, UR6, URZ, UPT ;  /* 0x000000ff0600728c */ /* 0x004fc8000bf05070 */
[----:B------:R-:W-:-:S09]  /*01d0*/  UISETP.NE.AND.EX UP0, UPT, UR7, URZ, UPT, UP0 ;  /* 0x000000ff0700728c */ /* 0x000fd2000bf05300 */
[----:B------:R-:W-:Y:S05]  /*01e0*/  BRA.U !UP0, `(.L_x_3) ;  /* 0x00000001080c7547 */ /* 0x000fea000b800000 */
[----:B-1----:R-:W1:Y:S02]  /*01f0*/  LDC.64 R2, c[0x0][0x8a8] ;  /* 0x00022a00ff027b82 */ /* 0x002e640000000a00 */
[----:B-1----:R2:W5:Y:S01]  /*0200*/  LDG.E R47, desc[UR46][R2.64] ;  /* 0x0000002e022f7981 */ /* 0x002562000c1e1900 */
[----:B------:R-:W-:Y:S05]  /*0210*/  BRA `(.L_x_2) ;  /* 0x0000000000087947 */ /* 0x000fea0003800000 */
.L_x_3:
[----:B------:R-:W2:Y:S02]  /*0220*/  LDCU UR6, c[0x0][0x8a0] ;  /* 0x00011400ff0677ac */ /* 0x000ea40008000800 */
[----:B--2---:R-:W-:Y:S02]  /*0230*/  MOV R47, UR6 ;  /* 0x00000006002f7c02 */ /* 0x004fe40008000f00 */
.L_x_2:
[----:B------:R-:W-:Y:S01]  /*0240*/  IMAD.U32 R0, RZ, RZ, UR8 ;  /* 0x00000008ff007e24 */ /* 0x000fe2000f8e00ff */
[----:B------:R-:W-:Y:S04]  /*0250*/  BSSY.RECONVERGENT B0, `(.L_x_4) ;  /* 0x000000c000007945 */ /* 0x000fe80003800200 */
[C---:B------:R-:W-:Y:S02]  /*0260*/  ISETP.NE.OR P1, PT, R0.reuse, 0x1, !P5 ;  /* 0x000000010000780c */ /* 0x040fe40006f25670 */
[----:B------:R-:W-:-:S11]  /*0270*/  ISETP.NE.OR P0, PT, R0, 0x3, !P5 ;  /* 0x000000030000780c */ /* 0x000fd60006f05670 */
[----:B------:R-:W-:Y:S05]  /*0280*/  @P1 BRA `(.L_x_5) ;  /* 0x0000000000201947 */ /* 0x000fea0003800000 */
[----:B------:R-:W3:Y:S02]  /*0290*/  LDCU.64 UR6, c[0x0][0x348] ;  /* 0x00006900ff0677ac */ /* 0x000ee40008000a00 */
[----:B---3--:R-:W-:Y:S02]  /*02a0*/  UIADD3 UR10, UP1, UPT, UR6, 0x80, URZ ;  /* 0x00000080060a7890 */ /* 0x008fe4000ff3e0ff */
[----:B------:R-:W-:Y:S02]  /*02b0*/  UIADD3 UR6, UP0, UPT, UR6, 0x180, URZ ;  /* 0x0000018006067890 */ /* 0x000fe4000ff1e0ff */
[----:B------:R-:W-:Y:S02]  /*02c0*/  UIADD3.X UR11, UPT, UPT, URZ, UR7, URZ, UP1, !UPT ;  /* 0x00000007ff0b7290 */ /* 0x000fe40008ffe4ff */
[----:B------:R-:W-:-:S07]  /*02d0*/  UIADD3.X UR7, UPT, UPT, URZ, UR7, URZ, UP0, !UPT ;  /* 0x00000007ff077290 */ /* 0x000fce00087fe4ff */
[----:B------:R3:W-:Y:S02]  /*02e0*/  UTMACCTL.PF [UR10] ;  /* 0x000000000a0079b9 */ /* 0x0007e40008040000 */
[----:B------:R3:W-:Y:S02]  /*02f0*/  UTMACCTL.PF [UR6] ;  /* 0x00000000060079b9 */ /* 0x0007e40008040000 */
[----:B---3--:R-:W-:Y:S01]  /*0300*/  NOP ;  /* 0x0000000000007918 */ /* 0x008fe20000000000 */
.L_x_5:
[----:B------:R-:W-:Y:S05]  /*0310*/  BSYNC.RECONVERGENT B0 ;  /* 0x0000000000007941 */ /* 0x000fea0003800200 */
.L_x_4:
[----:B------:R-:W-:Y:S04]  /*0320*/  BSSY.RECONVERGENT B0, `(.L_x_6) ;  /* 0x000000a000007945 */ /* 0x000fe80003800200 */
        /* <DEDUP_REMOVED lines=9> */
.L_x_7:
[----:B------:R-:W-:Y:S05]  /*03c0*/  BSYNC.RECONVERGENT B0 ;  /* 0x0000000000007941 */ /* 0x000fea0003800200 */
.L_x_6:
[----:B------:R-:W3:Y:S01]  /*03d0*/  LDCU.64 UR6, c[0x0][0x888] ;  /* 0x00011100ff0677ac */ /* 0x000ee20008000a00 */
[----:B------:R-:W-:Y:S02]  /*03e0*/  UISETP.EQ.U32.AND UP1, UPT, UR4, URZ, UPT ;  /* 0x000000ff0400728c */ /* 0x000fe4000bf22070 */
[----:B------:R-:W-:Y:S02]  /*03f0*/  UPLOP3.LUT UP2, UPT, UPT, UPT, UPT, 0x80, 0x8 ;  /* 0x000000000008789c */ /* 0x000fe40003f4f070 */
[----:B---3--:R-:W-:-:S04]  /*0400*/  UISETP.NE.U32.AND UP0, UPT, UR6, URZ, UPT ;  /* 0x000000ff0600728c */ /* 0x008fc8000bf05070 */
[----:B------:R-:W-:-:S04]  /*0410*/  UISETP.NE.AND.EX UP0, UPT, UR7, URZ, UPT, UP0 ;  /* 0x000000ff0700728c */ /* 0x000fc8000bf05300 */
[----:B------:R-:W-:-:S04]  /*0420*/  UISETP.EQ.OR.EX UP3, UPT, UR5, URZ, !UP0, UP1 ;  /* 0x000000ff0500728c */ /* 0x000fc8000c762710 */
[----:B------:R-:W-:-:S05]  /*0430*/  UP2UR UR50, UPR, URZ, 0x8 ;  /* 0x00000008ff327883 */ /* 0x000fca0008000000 */
[----:B------:R-:W-:Y:S07]  /*0440*/  BRA.U !UP3, `(.L_x_8) ;  /* 0x000000010b207547 */ /* 0x000fee000b800000 */
[----:B------:R-:W-:Y:S01]  /*0450*/  UISETP.NE.U32.AND UP2, UPT, UR4, URZ, UPT ;  /* 0x000000ff0400728c */ /* 0x000fe2000bf45070 */
[----:B-----5:R-:W-:Y:S01]  /*0460*/  FSETP.NEU.AND P0, PT, R49, RZ, PT ;  /* 0x000000ff3100720b */ /* 0x020fe20003f0d000 */
[----:B------:R-:W-:Y:S02]  /*0470*/  USEL UR4, URZ, 0xffffffff, UP0 ;  /* 0xffffffffff047887 */ /* 0x000fe40008000000 */
[----:B------:R-:W-:-:S10]  /*0480*/  UISETP.NE.AND.EX UP2, UPT, UR5, URZ, UPT, UP2 ;  /* 0x000000ff0500728c */ /* 0x000fd4000bf45320 */
[----:B------:R-:W-:Y:S01]  /*0490*/  VOTEU.ANY UP1, P0 ;  /* 0x0000000000ff7886 */ /* 0x000fe20000020100 */
[----:B------:R-:W-:-:S04]  /*04a0*/  @!UP2 USEL UR4, URZ, 0xffffffff, UP1 ;  /* 0xffffffffff04a887 */ /* 0x000fc80008800000 */
[----:B------:R-:W-:-:S04]  /*04b0*/  ULOP3.LUT UR4, UR4, 0x1, URZ, 0xc0, !UPT ;  /* 0x0000000104047892 */ /* 0x000fc8000f8ec0ff */
[----:B------:R-:W-:-:S11]  /*04c0*/  UISETP.NE.U32.AND UP2, UPT, UR4, 0x1, UPT ;  /* 0x000000010400788c */ /* 0x000fd6000bf45070 */
.L_x_8:
[----:B-12---:R-:W1:Y:S01]  /*04d0*/  SHFL.IDX PT, R2, R92, RZ, 0x1f ;  /* 0x00001fff5c027589 */ /* 0x006e6200000e0000 */
[----:B------:R-:W-:-:S04]  /*04e0*/  UISETP.NE.AND UP1, UPT, UR8, 0x2, UPT ;  /* 0x000000020800788c */ /* 0x000fc8000bf25270 */
[----:B------:R-:W-:Y:S01]  /*04f0*/  USEL UR6, URZ, 0x1, UP1 ;  /* 0x00000001ff067887 */ /* 0x000fe20008800000 */
[----:B-1----:R-:W-:-:S13]  /*0500*/  ISETP.NE.AND P0, PT, R2, RZ, PT ;  /* 0x000000ff0200720c */ /* 0x002fda0003f05270 */
[----:B------:R-:W-:Y:S05]  /*0510*/  @P0 BRA `(.L_x_9) ;  /* 0x0000000000380947 */ /* 0x000fea0003800000 */
[----:B------:R-:W1:Y:S01]  /*0520*/  S2UR UR5, SR_CgaCtaId ;  /* 0x00000000000579c3 */ /* 0x000e620000008800 */
[----:B------:R-:W-:Y:S01]  /*0530*/  UMOV UR7, 0x400 ;  /* 0x0000040000077882 */ /* 0x000fe20000000000 */
[----:B------:R-:W-:Y:S01]  /*0540*/  UMOV UR4, 0x1 ;  /* 0x0000000100047882 */ /* 0x000fe20000000000 */
[----:B------:R-:W-:Y:S01]  /*0550*/  ELECT P0, URZ, PT ;  /* 0x0000000000ff782f */ /* 0x000fe20003800000 */
[----:B------:R-:W-:-:S04]  /*0560*/  UIADD3 UR10, UPT, UPT, -UR4, 0x100000, URZ ;  /* 0x00100000040a7890 */ /* 0x000fc8000fffe1ff */
[----:B------:R-:W-:Y:S02]  /*0570*/  USHF.L.U32 UR11, UR10, 0xb, URZ ;  /* 0x0000000b0a0b7899 */ /* 0x000fe400080006ff */
[----:B------:R-:W-:Y:S02]  /*0580*/  USHF.L.U32 UR10, UR10, 0x1, URZ ;  /* 0x000000010a0a7899 */ /* 0x000fe400080006ff */
[----:B-1----:R-:W-:Y:S01]  /*0590*/  ULEA UR5, UR5, UR7, 0x18 ;  /* 0x0000000705057291 */ /* 0x002fe2000f8ec0ff */
[----:B------:R-:W1:Y:S11]  /*05a0*/  FENCE.VIEW.ASYNC.S ;  /* 0x00000000000073c6 */ /* 0x000e760000000000 */
[----:B-1----:R1:W2:Y:S01]  /*05b0*/  SYNCS.EXCH.64 URZ, [UR5], UR10 ;  /* 0x0000000a05ff75b2 */ /* 0x0022a20008000100 */
[----:B------:R1:W3:Y:S01]  /*05c0*/  SYNCS.EXCH.64 URZ, [UR5+0x10], UR10 ;  /* 0x0000100a05ff75b2 */ /* 0x0002e20008000100 */
[----:B------:R1:W4:Y:S01]  /*05d0*/  SYNCS.EXCH.64 URZ, [UR5+0x8], UR10 ;  /* 0x0000080a05ff75b2 */ /* 0x0003220008000100 */
[----:B------:R1:W1:Y:S01]  /*05e0*/  SYNCS.EXCH.64 URZ, [UR5+0x18], UR10 ;  /* 0x0000180a05ff75b2 */ /* 0x0002620008000100 */
[----:B------:R-:W-:Y:S01]  /*05f0*/  NOP ;  /* 0x0000000000007918 */ /* 0x000fe20000000000 */
.L_x_9:
[----:B------:R-:W2:Y:S01]  /*0600*/  SHFL.IDX PT, R2, R92, RZ, 0x1f ;  /* 0x00001fff5c027589 */ /* 0x000ea200000e0000 */
[----:B------:R-:W-:Y:S01]  /*0610*/  NOP ;  /* 0x0000000000007918 */ /* 0x000fe20000000000 */
[----:B--2---:R-:W-:-:S13]  /*0620*/  ISETP.NE.AND P0, PT, R2, 0x1, PT ;  /* 0x000000010200780c */ /* 0x004fda0003f05270 */
[----:B------:R-:W-:Y:S05]  /*0630*/  @P0 BRA `(.L_x_10) ;  /* 0x0000000000580947 */ /* 0x000fea0003800000 */
[----:B------:R-:W2:Y:S01]  /*0640*/  S2UR UR7, SR_CgaCtaId ;  /* 0x00000000000779c3 */ /* 0x000ea20000008800 */
[----:B------:R-:W-:Y:S01]  /*0650*/  UMOV UR9, 0x400 ;  /* 0x0000040000097882 */ /* 0x000fe20000000000 */
[----:B-1----:R-:W-:Y:S01]  /*0660*/  UMOV UR5, 0x20 ;  /* 0x0000002000057882 */ /* 0x002fe20000000000 */
[----:B------:R-:W-:Y:S01]  /*0670*/  UMOV UR4, 0x80 ;  /* 0x0000008000047882 */ /* 0x000fe20000000000 */
[----:B------:R-:W-:-:S04]  /*0680*/  UIADD3 UR10, UPT, UPT, -UR5, 0x100000, URZ ;  /* 0x00100000050a7890 */ /* 0x000fc8000fffe1ff */
[----:B------:R-:W-:Y:S02]  /*0690*/  USHF.L.U32 UR11, UR10, 0xb, URZ ;  /* 0x0000000b0a0b7899 */ /* 0x000fe400080006ff */
[----:B------:R-:W-:Y:S02]  /*06a0*/  USHF.L.U32 UR10, UR10, 0x1, URZ ;  /* 0x000000010a0a7899 */ /* 0x000fe400080006ff */
[----:B------:R-:W-:-:S04]  /*06b0*/  UIADD3 UR4, UPT, UPT, -UR4, 0x100000, URZ ;  /* 0x0010000004047890 */ /* 0x000fc8000fffe1ff */
[----:B------:R-:W-:Y:S02]  /*06c0*/  USHF.L.U32 UR5, UR4, 0xb, URZ ;  /* 0x0000000b04057899 */ /* 0x000fe400080006ff */
[----:B------:R-:W-:Y:S01]  /*06d0*/  USHF.L.U32 UR4, UR4, 0x1, URZ ;  /* 0x0000000104047899 */ /* 0x000fe200080006ff */
[----:B------:R-:W-:Y:S01]  /*06e0*/  ELECT P0, URZ, PT ;  /* 0x0000000000ff782f */ /* 0x000fe20003800000 */
[----:B--2---:R-:W-:Y:S01]  /*06f0*/  ULEA UR7, UR7, UR9, 0x18 ;  /* 0x0000000907077291 */ /* 0x004fe2000f8ec0ff */
[----:B------:R-:W1:Y:S11]  /*0700*/  FENCE.VIEW.ASYNC.S ;  /* 0x00000000000073c6 */ /* 0x000e760000000000 */
[----:B-1----:R2:W1:Y:S01]  /*0710*/  SYNCS.EXCH.64 URZ, [UR7+0x20], UR10 ;  /* 0x0000200a07ff75b2 */ /* 0x0024620008000100 */
[----:B------:R2:W1:Y:S01]  /*0720*/  SYNCS.EXCH.64 URZ, [UR7+0x40], UR4 ;  /* 0x0000400407ff75b2 */ /* 0x0004620008000100 */
[----:B------:R2:W1:Y:S01]  /*0730*/  SYNCS.EXCH.64 URZ, [UR7+0x28], UR10 ;  /* 0x0000280a07ff75b2 */ /* 0x0004620008000100 */
[----:B------:R2:W1:Y:S01]  /*0740*/  SYNCS.EXCH.64 URZ, [UR7+0x48], UR4 ;  /* 0x0000480407ff75b2 */ /* 0x0004620008000100 */
[----:B------:R2:W1:Y:S01]  /*0750*/  SYNCS.EXCH.64 URZ, [UR7+0x30], UR10 ;  /* 0x0000300a07ff75b2 */ /* 0x0004620008000100 */
[----:B------:R2:W1:Y:S01]  /*0760*/  SYNCS.EXCH.64 URZ, [UR7+0x50], UR4 ;  /* 0x0000500407ff75b2 */ /* 0x0004620008000100 */
[----:B------:R2:W1:Y:S01]  /*0770*/  SYNCS.EXCH.64 URZ, [UR7+0x38], UR10 ;  /* 0x0000380a07ff75b2 */ /* 0x0004620008000100 */
[----:B------:R2:W1:Y:S02]  /*0780*/  SYNCS.EXCH.64 URZ, [UR7+0x58], UR4 ;  /* 0x0000580407ff75b2 */ /* 0x0004640008000100 */
[----:B--2---:R-:W-:Y:S01]  /*0790*/  NOP ;  /* 0x0000000000007918 */ /* 0x004fe20000000000 */
.L_x_10:
[----:B------:R-:W2:Y:S01]  /*07a0*/  SHFL.IDX PT, R2, R92, RZ, 0x1f ;  /* 0x00001fff5c027589 */ /* 0x000ea200000e0000 */
[----:B------:R-:W-:Y:S01]  /*07b0*/  NOP ;  /* 0x0000000000007918 */ /* 0x000fe20000000000 */
[----:B--2---:R-:W-:-:S13]  /*07c0*/  ISETP.NE.AND P0, PT, R2, 0x3, PT ;  /* 0x000000030200780c */ /* 0x004fda0003f05270 */
[----:B------:R-:W-:Y:S05]  /*07d0*/  @P0 BRA `(.L_x_11) ;  /* 0x0000000000300947 */ /* 0x000fea0003800000 */
[----:B-1----:R-:W1:Y:S01]  /*07e0*/  S2UR UR5, SR_CgaCtaId ;  /* 0x00000000000579c3 */ /* 0x002e620000008800 */
        /* <DEDUP_REMOVED lines=8> */
[----:B-1----:R2:W1:Y:S01]  /*0870*/  SYNCS.EXCH.64 URZ, [UR5+0x60], UR10 ;  /* 0x0000600a05ff75b2 */ /* 0x0024620008000100 */
[----:B------:R2:W1:Y:S02]  /*0880*/  SYNCS.EXCH.64 URZ, [UR5+0x68], UR10 ;  /* 0x0000680a05ff75b2 */ /* 0x0004640008000100 */
[----:B--2---:R-:W-:Y:S01]  /*0890*/  NOP ;  /* 0x0000000000007918 */ /* 0x004fe20000000000 */
.L_x_11:
[----:B------:R-:W2:Y:S01]  /*08a0*/  SHFL.IDX PT, R2, R92, RZ, 0x1f ;  /* 0x00001fff5c027589 */ /* 0x000ea200000e0000 */
[----:B------:R-:W-:Y:S01]  /*08b0*/  NOP ;  /* 0x0000000000007918 */ /* 0x000fe20000000000 */
[----:B--2---:R-:W-:-:S13]  /*08c0*/  ISETP.NE.AND P0, PT, R2, 0x4, PT ;  /* 0x000000040200780c */ /* 0x004fda0003f05270 */
[----:B------:R-:W-:Y:S05]  /*08d0*/  @P0 BRA `(.L_x_12) ;  /* 0x00000000004c0947 */ /* 0x000fea0003800000 */
[----:B-1----:R-:W1:Y:S01]  /*08e0*/  S2UR UR5, SR_CgaCtaId ;  /* 0x00000000000579c3 */ /* 0x002e620000008800 */
[----:B------:R-:W-:Y:S01]  /*08f0*/  UMOV UR9, 0x100 ;  /* 0x0000010000097882 */ /* 0x000fe20000000000 */
[----:B------:R-:W-:Y:S01]  /*0900*/  UMOV UR7, 0x400 ;  /* 0x0000040000077882 */ /* 0x000fe20000000000 */
[----:B------:R-:W-:Y:S01]  /*0910*/  USEL UR9, UR9, 0xe0, UP2 ;  /* 0x000000e009097887 */ /* 0x000fe20009000000 */
[----:B------:R-:W-:Y:S01]  /*0920*/  UMOV UR4, 0x1 ;  /* 0x0000000100047882 */ /* 0x000fe20000000000 */
[----:B------:R-:W-:Y:S01]  /*0930*/  ELECT P0, URZ, PT ;  /* 0x0000000000ff782f */ /* 0x000fe20003800000 */
[----:B------:R-:W-:-:S04]  /*0940*/  UIADD3 UR10, UPT, UPT, -UR4, 0x100000, URZ ;  /* 0x00100000040a7890 */ /* 0x000fc8000fffe1ff */
[----:B------:R-:W-:Y:S02]  /*0950*/  USHF.L.U32 UR11, UR10, 0xb, URZ ;  /* 0x0000000b0a0b7899 */ /* 0x000fe400080006ff */
[----:B------:R-:W-:Y:S02]  /*0960*/  USHF.L.U32 UR10, UR10, 0x1, URZ ;  /* 0x000000010a0a7899 */ /* 0x000fe400080006ff */
[----:B------:R-:W-:-:S04]  /*0970*/  UIADD3 UR12, UPT, UPT, -UR9, 0x100000, URZ ;  /* 0x00100000090c7890 */ /* 0x000fc8000fffe1ff */
[----:B------:R-:W-:Y:S02]  /*0980*/  USHF.L.U32 UR13, UR12, 0xb, URZ ;  /* 0x0000000b0c0d7899 */ /* 0x000fe400080006ff */
[----:B------:R-:W-:Y:S02]  /*0990*/  USHF.L.U32 UR12, UR12, 0x1, URZ ;  /* 0x000000010c0c7899 */ /* 0x000fe400080006ff */
[----:B-1----:R-:W-:Y:S01]  /*09a0*/  ULEA UR5, UR5, UR7, 0x18 ;  /* 0x0000000705057291 */ /* 0x002fe2000f8ec0ff */
[----:B------:R-:W1:Y:S11]  /*09b0*/  FENCE.VIEW.ASYNC.S ;  /* 0x00000000000073c6 */ /* 0x000e760000000000 */
[----:B-1----:R2:W1:Y:S01]  /*09c0*/  SYNCS.EXCH.64 URZ, [UR5+0x70], UR10 ;  /* 0x0000700a05ff75b2 */ /* 0x0024620008000100 */
[----:B------:R2:W1:Y:S01]  /*09d0*/  SYNCS.EXCH.64 URZ, [UR5+0x80], UR12 ;  /* 0x0000800c05ff75b2 */ /* 0x0004620008000100 */
[----:B------:R2:W1:Y:S01]  /*09e0*/  SYNCS.EXCH.64 URZ, [UR5+0x78], UR10 ;  /* 0x0000780a05ff75b2 */ /* 0x0004620008000100 */
[----:B------:R2:W1:Y:S02]  /*09f0*/  SYNCS.EXCH.64 URZ, [UR5+0x88], UR12 ;  /* 0x0000880c05ff75b2 */ /* 0x0004640008000100 */
[----:B--2---:R-:W-:Y:S01]  /*0a00*/  NOP ;  /* 0x0000000000007918 */ /* 0x004fe20000000000 */
.L_x_12:
        /* <DEDUP_REMOVED lines=26> */
.L_x_13:
        /* <DEDUP_REMOVED lines=18> */
.L_x_14:
[----:B-1----:R-:W1:Y:S01]  /*0cd0*/  S2UR UR5, SR_CTAID.X ;  /* 0x00000000000579c3 */ /* 0x002e620000002500 */
[----:B------:R-:W-:-:S05]  /*0ce0*/  CS2R.32 R87, SR_CgaSize ;  /* 0x0000000000577805 */ /* 0x000fca0000008a00 */
[----:B------:R-:W-:-:S05]  /*0cf0*/  IMAD R87, R87, -0xa0, RZ ;  /* 0xffffff6057577824 */ /* 0x000fca00078e02ff */
[----:B------:R-:W-:-:S14]  /*0d00*/  R2UR UR9, R87 ;  /* 0x00000000570972ca */ /* 0x000fdc00000e0000 */
[----:B------:R-:W2:Y:S01]  /*0d10*/  LDCU UR9, c[0x0][UR9+0x2b0] ;  /* 0x00005600090977ac */ /* 0x000ea20008000800 */
[----:B------:R-:W-:Y:S01]  /*0d20*/  NOP ;  /* 0x0000000000007918 */ /* 0x000fe20000000000 */
[----:B------:R-:W-:-:S05]  /*0d30*/  CS2R.32 R87, SR_CgaSize ;  /* 0x0000000000577805 */ /* 0x000fca0000008a00 */
[----:B------:R-:W-:-:S05]  /*0d40*/  IMAD R87, R87, -0xa0, RZ ;  /* 0xffffff6057577824 */ /* 0x000fca00078e02ff */
[----:B------:R-:W-:-:S14]  /*0d50*/  R2UR UR7, R87 ;  /* 0x00000000570772ca */ /* 0x000fdc00000e0000 */
[----:B------:R-:W3:Y:S01]  /*0d60*/  LDCU UR7, c[0x0][UR7+0x2b4] ;  /* 0x00005680070777ac */ /* 0x000ee20008000800 */
[----:B------:R-:W4:Y:S08]  /*0d70*/  S2UR UR4, SR_CTAID.Y ;  /* 0x00000000000479c3 */ /* 0x000f300000002600 */
[----:B------:R-:W3:Y:S01]  /*0d80*/  LDC R10, c[0x0][0xb24] ;  /* 0x0002c900ff0a7b82 */ /* 0x000ee20000000800 */
[----:B-1----:R-:W-:-:S02]  /*0d90*/  I2FP.F32.U32 R87, UR5 ;  /* 0x0000000500577c45 */ /* 0x002fc40008201000 */
[----:B------:R-:W-:-:S05]  /*0da0*/  CS2R.32 R3, SR_CgaSize ;  /* 0x0000000000037805 */ /* 0x000fca0000008a00 */
[----:B------:R-:W-:-:S06]  /*0db0*/  IMAD R3, R3, -0xa0, RZ ;  /* 0xffffff6003037824 */ /* 0x000fcc00078e02ff */
[----:B------:R-:W1:Y:S01]  /*0dc0*/  LDC R3, c[0x0][R3+0x2a0] ;  /* 0x0000a80003037b82 */ /* 0x000e620000000800 */
[----:B------:R-:W-:Y:S01]  /*0dd0*/  MOV R15, UR5 ;  /* 0x00000005000f7c02 */ /* 0x000fe20008000f00 */
[----:B--2---:R-:W-:Y:S01]  /*0de0*/  FMUL R87, R87, UR9 ;  /* 0x0000000957577c20 */ /* 0x004fe20008400000 */
[----:B----4-:R-:W-:Y:S02]  /*0df0*/  I2FP.F32.U32 R86, UR4 ;  /* 0x0000000400567c45 */ /* 0x010fe40008201000 */
[----:B------:R-:W-:-:S05]  /*0e00*/  CS2R.32 R2, SR_CgaSize ;  /* 0x0000000000027805 */ /* 0x000fca0000008a00 */
[----:B------:R-:W-:-:S06]  /*0e10*/  IMAD R2, R2, -0xa0, RZ ;  /* 0xffffff6002027824 */ /* 0x000fcc00078e02ff */
[----:B------:R-:W2:Y:S01]  /*0e20*/  LDC R2, c[0x0][R2+0x2a4] ;  /* 0x0000a90002027b82 */ /* 0x000ea20000000800 */
[----:B------:R-:W-:Y:S01]  /*0e30*/  MOV R14, UR4 ;  /* 0x00000004000e7c02 */ /* 0x000fe20008000f00 */
[----:B------:R-:W4:Y:S01]  /*0e40*/  F2I.U32.TRUNC.NTZ R87, R87 ;  /* 0x0000005700577305 */ /* 0x000f22000020f000 */
[----:B---3--:R-:W-:-:S05]  /*0e50*/  FMUL R86, R86, UR7 ;  /* 0x0000000756567c20 */ /* 0x008fca0008400000 */
[----:B------:R-:W-:Y:S01]  /*0e60*/  BAR.SYNC.DEFER_BLOCKING 0x0 ;  /* 0x0000000000007b1d */ /* 0x000fe20000010000 */
[----:B------:R-:W-:-:S05]  /*0e70*/  ISETP.GE.AND P0, PT, R10, 0x1, PT ;  /* 0x000000010a00780c */ /* 0x000fca0003f06270 */
[----:B------:R-:W3:Y:S02]  /*0e80*/  F2I.U32.TRUNC.NTZ R86, R86 ;  /* 0x0000005600567305 */ /* 0x000ee4000020f000 */
[----:B------:R-:W2:Y:S01]  /*0e90*/  S2UR UR36, SR_CTAID.Z ;  /* 0x00000000002479c3 */ /* 0x000ea20000002700 */
[----:B----4-:R-:W-:-:S05]  /*0ea0*/  IADD3 R87, PT, PT, -R87, RZ, RZ ;  /* 0x000000ff57577210 */ /* 0x010fca0007ffe1ff */
[----:B-1----:R-:W-:Y:S01]  /*0eb0*/  IMAD R87, R3, R87, UR5 ;  /* 0x0000000503577e24 */ /* 0x002fe2000f8e0257 */
[----:B---3--:R-:W-:-:S05]  /*0ec0*/  IADD3 R86, PT, PT, -R86, RZ, RZ ;  /* 0x000000ff56567210 */ /* 0x008fca0007ffe1ff */
[----:B--2---:R-:W-:Y:S01]  /*0ed0*/  IMAD R86, R2, R86, UR4 ;  /* 0x0000000402567e24 */ /* 0x004fe2000f8e0256 */
[----:B------:R-:W-:Y:S06]  /*0ee0*/  @!P0 BRA `(.L_x_15) ;  /* 0x0000000000b88947 */ /* 0x000fec0003800000 */
[----:B------:R-:W1:Y:S01]  /*0ef0*/  LDC.64 R4, c[0x0][0xb18] ;  /* 0x0002c600ff047b82 */ /* 0x000e620000000a00 */
[----:B------:R-:W-:-:S07]  /*0f00*/  ISETP.NE.AND P0, PT, R10, 0x1, PT ;  /* 0x000000010a00780c */ /* 0x000fce0003f05270 */
[----:B------:R-:W2:Y:S08]  /*0f10*/  LDC R9, c[0x0][0xb0c] ;  /* 0x0002c300ff097b82 */ /* 0x000eb00000000800 */
[----:B------:R-:W3:Y:S08]  /*0f20*/  LDC R12, c[0x0][0x370] ;  /* 0x0000dc00ff0c7b82 */ /* 0x000ef00000000800 */
[----:B------:R-:W4:Y:S01]  /*0f30*/  LDC R11, c[0x0][0x374] ;  /* 0x0000dd00ff0b7b82 */ /* 0x000f220000000800 */
[----:B-1----:R-:W-:-:S07]  /*0f40*/  ISETP.NE.AND P1, PT, R4, 0x1, PT ;  /* 0x000000010400780c */ /* 0x002fce0003f25270 */
[----:B------:R-:W3:Y:S01]  /*0f50*/  LDC.64 R6, c[0x0][0xb10] ;  /* 0x0002c400ff067b82 */ /* 0x000ee20000000a00 */
[----:B--2---:R-:W-:-:S07]  /*0f60*/  ISETP.NE.AND P2, PT, R9, 0x1, PT ;  /* 0x000000010900780c */ /* 0x004fce0003f45270 */
[----:B------:R-:W1:Y:S08]  /*0f70*/  LDC R8, c[0x0][0xb20] ;  /* 0x0002c800ff087b82 */ /* 0x000e700000000800 */
[----:B------:R-:W2:Y:S01]  /*0f80*/  LDC.64 R2, c[0x0][0xb28] ;  /* 0x0002ca00ff027b82 */ /* 0x000ea20000000a00 */
[----:B----4-:R-:W-:-:S04]  /*0f90*/  IMAD.HI.U32 R13, R11, R5, RZ ;  /* 0x000000050b0d7227 */ /* 0x010fc800078e00ff */
[----:B------:R-:W-:-:S04]  /*0fa0*/  IMAD.HI.U32 R5, R14, R5, RZ ;  /* 0x000000050e057227 */ /* 0x000fc800078e00ff */
[----:B---3--:R-:W-:-:S05]  /*0fb0*/  IMAD.HI.U32 R16, R12, R6, RZ ;  /* 0x000000060c107227 */ /* 0x008fca00078e00ff */
[-C--:B------:R-:W-:Y:S01]  /*0fc0*/  @P2 SHF.R.U32.HI R12, RZ, R7.reuse, R16 ;  /* 0x00000007ff0c2219 */ /* 0x080fe20000011610 */
[----:B------:R-:W-:Y:S01]  /*0fd0*/  IMAD.HI.U32 R16, R15, R6, RZ ;  /* 0x000000060f107227 */ /* 0x000fe200078e00ff */
[-C--:B-1----:R-:W-:Y:S02]  /*0fe0*/  @P1 SHF.R.U32.HI R11, RZ, R8.reuse, R13 ;  /* 0x00000008ff0b1219 */ /* 0x082fe4000001160d */
[----:B------:R-:W-:Y:S02]  /*0ff0*/  SHF.R.U32.HI R5, RZ, R8, R5 ;  /* 0x00000008ff057219 */ /* 0x000fe40000011605 */
[----:B------:R-:W-:Y:S02]  /*1000*/  SHF.R.U32.HI R16, RZ, R7, R16 ;  /* 0x00000007ff107219 */ /* 0x000fe40000011610 */
[----:B------:R-:W-:Y:S01]  /*1010*/  SEL R5, R14, R5, !P1 ;  /* 0x000000050e057207 */ /* 0x000fe20004800000 */
[----:B--2---:R-:W-:Y:S01]  /*1020*/  IMAD.HI.U32 R13, R11, R2, RZ ;  /* 0x000000020b0d7227 */ /* 0x004fe200078e00ff */
[----:B------:R-:W-:-:S03]  /*1030*/  SEL R16, R15, R16, !P2 ;  /* 0x000000100f107207 */ /* 0x000fc60005000000 */
[----:B------:R-:W-:Y:S01]  /*1040*/  IMAD.HI.U32 R6, R12, R2, RZ ;  /* 0x000000020c067227 */ /* 0x000fe200078e00ff */
[----:B------:R-:W-:-:S04]  /*1050*/  @P0 SHF.R.U32.HI R11, RZ, R3, R13 ;  /* 0x00000003ff0b0219 */ /* 0x000fc8000001160d */
[----:B------:R-:W-:Y:S01]  /*1060*/  @P0 SHF.R.U32.HI R12, RZ, R3, R6 ;  /* 0x00000003ff0c0219 */ /* 0x000fe20000011606 */
[----:B------:R-:W-:-:S04]  /*1070*/  IMAD R11, R11, R10, RZ ;  /* 0x0000000a0b0b7224 */ /* 0x000fc800078e02ff */
[----:B------:R-:W-:Y:S01]  /*1080*/  IMAD R6, R12, R10, RZ ;  /* 0x0000000a0c067224 */ /* 0x000fe200078e02ff */
[----:B------:R-:W-:-:S04]  /*1090*/  ISETP.GE.AND P1, PT, R5, R11, PT ;  /* 0x0000000b0500720c */ /* 0x000fc80003f26270 */
[----:B------:R-:W-:Y:S01]  /*10a0*/  ISETP.GE.OR P1, PT, R16, R6, P1 ;  /* 0x000000061000720c */ /* 0x000fe20000f26670 */
[----:B------:R-:W-:-:S05]  /*10b0*/  IMAD.HI.U32 R6, R5, R2, RZ ;  /* 0x0000000205067227 */ /* 0x000fca00078e00ff */
[----:B------:R-:W-:-:S04]  /*10c0*/  SHF.R.U32.HI R6, RZ, R3, R6 ;  /* 0x00000003ff067219 */ /* 0x000fc80000011606 */
[----:B------:R-:W-:-:S03]  /*10d0*/  SEL R6, R5, R6, !P0 ;  /* 0x0000000605067207 */ /* 0x000fc60004000000 */
[----:B------:R-:W-:Y:S01]  /*10e0*/  @!P1 IMAD.HI.U32 R7, R16, R2, RZ ;  /* 0x0000000210079227 */ /* 0x000fe200078e00ff */
[----:B------:R-:W-:-:S04]  /*10f0*/  IADD3 R2, PT, PT, -R6, RZ, RZ ;  /* 0x000000ff06027210 */ /* 0x000fc80007ffe1ff */
[----:B------:R-:W-:Y:S01]  /*1100*/  @!P1 SHF.R.U32.HI R3, RZ, R3, R7 ;  /* 0x00000003ff039219 */ /* 0x000fe20000011607 */
[----:B------:R-:W-:Y:S01]  /*1110*/  IMAD R2, R10, R2, R5 ;  /* 0x000000020a027224 */ /* 0x000fe200078e0205 */
[----:B------:R-:W-:Y:S02]  /*1120*/  IADD3 R7, PT, PT, -R5, RZ, RZ ;  /* 0x000000ff05077210 */ /* 0x000fe40007ffe1ff */
[----:B------:R-:W-:-:S03]  /*1130*/  @!P1 SEL R3, R16, R3, !P0 ;  /* 0x0000000310039207 */ /* 0x000fc60004000000 */
[----:B------:R-:W-:Y:S02]  /*1140*/  IMAD R7, R4, R7, R14 ;  /* 0x0000000704077224 */ /* 0x000fe400078e020e */
[--C-:B------:R-:W-:Y:S02]  /*1150*/  @!P1 IMAD.IADD R6, R6, 0x1, -R3.reuse ;  /* 0x0000000106069824 */ /* 0x100fe400078e0a03 */
[----:B------:R-:W-:Y:S01]  /*1160*/  @!P1 IMAD R3, R2, R12, R3 ;  /* 0x0000000c02039224 */ /* 0x000fe200078e0203 */
[----:B------:R-:W-:Y:S01]  /*1170*/  IADD3 R2, PT, PT, -R16, RZ, RZ ;  /* 0x000000ff10027210 */ /* 0x000fe20007ffe1ff */
[----:B------:R-:W-:Y:S02]  /*1180*/  @!P1 IMAD R5, R6, R10, R16 ;  /* 0x0000000a06059224 */ /* 0x000fe400078e0210 */
[----:B------:R-:W-:Y:S02]  /*1190*/  @!P1 IMAD.MOV.U32 R16, RZ, RZ, R3 ;  /* 0x000000ffff109224 */ /* 0x000fe400078e0003 */
[----:B------:R-:W-:-:S02]  /*11a0*/  IMAD R2, R9, R2, R15 ;  /* 0x0000000209027224 */ /* 0x000fc400078e020f */
[----:B------:R-:W-:Y:S02]  /*11b0*/  IMAD R14, R5, R4, R7 ;  /* 0x00000004050e7224 */ /* 0x000fe400078e0207 */
[----:B------:R-:W-:Y:S02]  /*11c0*/  IMAD R15, R16, R9, R2 ;  /* 0x00000009100f7224 */ /* 0x000fe400078e0202 */
.L_x_15:
[----:B------:R-:W1:Y:S01]  /*11d0*/  LDCU UR4, c[0x0][0xb30] ;  /* 0x00016600ff0477ac */ /* 0x000e620008000800 */
[----:B------:R-:W2:Y:S08]  /*11e0*/  S2UR UR37, SR_CgaCtaId ;  /* 0x00000000002579c3 */ /* 0x000eb00000008800 */
[----:B------:R-:W3:Y:S01]  /*11f0*/  LDC R40, c[0x0][0xb24] ;  /* 0x0002c900ff287b82 */ /* 0x000ee20000000800 */
[----:B-1----:R-:W-:-:S09]  /*1200*/  UISETP.NE.AND UP1, UPT, UR4, 0x1, UPT ;  /* 0x000000010400788c */ /* 0x002fd2000bf25270 */
[----:B--2---:R-:W-:Y:S05]  /*1210*/  BRA.U UP1, `(.L_x_16) ;  /* 0x0000000101407547 */ /* 0x004fea000b800000 */
[----:B------:R-:W1:Y:S08]  /*1220*/  LDC.64 R4, c[0x0][0xb10] ;  /* 0x0002c400ff047b82 */ /* 0x000e700000000a00 */
[----:B------:R-:W2:Y:S08]  /*1230*/  LDC.64 R2, c[0x0][0xb18] ;  /* 0x0002c600ff027b82 */ /* 0x000eb00000000a00 */
[----:B------:R-:W4:Y:S08]  /*1240*/  LDC R6, c[0x0][0xb20] ;  /* 0x0002c800ff067b82 */ /* 0x000f300000000800 */
[----:B------:R-:W3:Y:S01]  /*1250*/  LDC R7, c[0x0][0xb0c] ;  /* 0x0002c300ff077b82 */ /* 0x000ee20000000800 */
[----:B-1----:R-:W-:-:S05]  /*1260*/  IMAD.HI.U32 R4, R15, R4, RZ ;  /* 0x000000040f047227 */ /* 0x002fca00078e00ff */
[----:B------:R-:W-:Y:S01]  /*1270*/  SHF.R.U32.HI R4, RZ, R5, R4 ;  /* 0x00000005ff047219 */ /* 0x000fe20000011604 */
[----:B--2---:R-:W-:Y:S01]  /*1280*/  IMAD.HI.U32 R3, R14, R3, RZ ;  /* 0x000000030e037227 */ /* 0x004fe200078e00ff */
[----:B------:R-:W-:-:S04]  /*1290*/  ISETP.NE.AND P0, PT, R2, 0x1, PT ;  /* 0x000000010200780c */ /* 0x000fc80003f05270 */
[----:B----4-:R-:W-:-:S04]  /*12a0*/  SHF.R.U32.HI R3, RZ, R6, R3 ;  /* 0x00000006ff037219 */ /* 0x010fc80000011603 */
[----:B------:R-:W-:Y:S02]  /*12b0*/  SEL R3, R14, R3, !P0 ;  /* 0x000000030e037207 */ /* 0x000fe40004000000 */
[----:B---3--:R-:W-:-:S04]  /*12c0*/  ISETP.NE.AND P1, PT, R7, 0x1, PT ;  /* 0x000000010700780c */ /* 0x008fc80003f25270 */
[----:B------:R-:W-:-:S05]  /*12d0*/  SEL R4, R15, R4, !P1 ;  /* 0x000000040f047207 */ /* 0x000fca0004800000 */
[----:B------:R-:W-:Y:S02]  /*12e0*/  IMAD.IADD R5, R3, 0x1, -R4 ;  /* 0x0000000103057824 */ /* 0x000fe400078e0a04 */
[----:B------:R-:W-:Y:S02]  /*12f0*/  IMAD.IADD R3, R4, 0x1, -R3 ;  /* 0x0000000104037824 */ /* 0x000fe400078e0a03 */
[----:B------:R-:W-:Y:S02]  /*1300*/  IMAD R15, R5, R7, R15 ;  /* 0x00000007050f7224 */ /* 0x000fe400078e020f */
[----:B------:R-:W-:-:S07]  /*1310*/  IMAD R14, R3, R2, R14 ;  /* 0x00000002030e7224 */ /* 0x000fce00078e020e */
.L_x_16:
[----:B------:R-:W-:Y:S01]  /*1320*/  BAR.SYNC.DEFER_BLOCKING 0x0 ;  /* 0x0000000000007b1d */ /* 0x000fe20000010000 */
[----:B------:R-:W-:Y:S01]  /*1330*/  UISETP.NE.AND UP1, UPT, UR8, 0x2, UPT ;  /* 0x000000020800788c */ /* 0x000fe2000bf25270 */
[----:B------:R-:W-:Y:S02]  /*1340*/  ISETP.NE.OR P5, PT, R0, 0x2, !P5 ;  /* 0x000000020000780c */ /* 0x000fe40006fa5670 */
[----:B------:R-:W-:-:S06]  /*1350*/  LOP3.LUT R2, R101, 0x1f, RZ, 0xc0, !PT ;  /* 0x0000001f65027812 */ /* 0x000fcc00078ec0ff */
[----:B------:R-:W-:Y:S05]  /*1360*/  BRA.U UP1, `(.L_x_17) ;  /* 0x00000011010c7547 */ /* 0x000fea000b800000 */
[----:B------:R-:W1:Y:S01]  /*1370*/  LDCU UR13, c[0x0][0x38c] ;  /* 0x00007180ff0d77ac */ /* 0x000e620008000800 */
[----:B------:R-:W2:Y:S01]  /*1380*/  LDC R8, c[0x0][0x370] ;  /* 0x0000dc00ff087b82 */ /* 0x000ea20000000800 */
[----:B------:R-:W-:Y:S01]  /*1390*/  PLOP3.LUT P1, PT, PT, PT, UP2, 0x80, 0x8 ;  /* 0x000000000008781c */ /* 0x000fe20003f2f028 */
[----:B------:R-:W-:Y:S01]  /*13a0*/  IMAD.MOV.U32 R17, RZ, RZ, 0x1 ;  /* 0x00000001ff117424 */ /* 0x000fe200078e00ff */
[----:B------:R-:W-:Y:S01]  /*13b0*/  ISETP.EQ.OR P4, PT, R2, RZ, P5 ;  /* 0x000000ff0200720c */ /* 0x000fe20002f82670 */
[----:B------:R-:W-:Y:S01]  /*13c0*/  IMAD.MOV.U32 R16, RZ, RZ, RZ ;  /* 0x000000ffff107224 */ /* 0x000fe200078e00ff */
[----:B------:R-:W-:Y:S02]  /*13d0*/  PLOP3.LUT P1, PT, P1, PT, PT, 0x8, 0x80 ;  /* 0x000000000080781c */ /* 0x000fe40000f2e170 */
[----:B------:R-:W-:Y:S01]  /*13e0*/  CS2R R12, SRZ ;  /* 0x00000000000c7805 */ /* 0x000fe2000001ff00 */
[----:B------:R-:W-:Y:S01]  /*13f0*/  IMAD.MOV.U32 R11, RZ, RZ, 0x1 ;  /* 0x00000001ff0b7424 */ /* 0x000fe200078e00ff */
[----:B------:R-:W4:Y:S01]  /*1400*/  LDC R0, c[0x0][0x374] ;  /* 0x0000dd00ff007b82 */ /* 0x000f220000000800 */
[----:B------:R-:W2:Y:S01]  /*1410*/  LDCU.64 UR22, c[0x0][0x348] ;  /* 0x00006900ff1677ac */ /* 0x000ea20008000a00 */
[----:B------:R-:W-:Y:S01]  /*1420*/  UMOV UR6, URZ ;  /* 0x000000ff00067c82 */ /* 0x000fe20008000000 */
[----:B-1----:R-:W-:-:S04]  /*1430*/  UIADD3 UR5, UPT, UPT, UR13, 0x3f, URZ ;  /* 0x0000003f0d057890 */ /* 0x002fc8000fffe0ff */
[----:B------:R-:W-:-:S04]  /*1440*/  USHF.R.S32.HI UR4, URZ, 0x1f, UR5 ;  /* 0x0000001fff047899 */ /* 0x000fc80008011405 */
[----:B------:R-:W-:-:S04]  /*1450*/  ULEA.HI UR4, UR4, UR5, URZ, 0x6 ;  /* 0x0000000504047291 */ /* 0x000fc8000f8f30ff */
[----:B------:R-:W-:Y:S02]  /*1460*/  USHF.R.S32.HI UR15, URZ, 0x6, UR4 ;  /* 0x00000006ff0f7899 */ /* 0x000fe40008011404 */
[----:B------:R-:W-:Y:S02]  /*1470*/  UIADD3 UR4, UPT, UPT, UR13, -0x1, URZ ;  /* 0xffffffff0d047890 */ /* 0x000fe4000fffe0ff */
[----:B------:R-:W-:Y:S02]  /*1480*/  UISETP.LT.U32.AND UP0, UPT, UR15, 0x2, UPT ;  /* 0x000000020f00788c */ /* 0x000fe4000bf01070 */
[----:B------:R-:W-:Y:S02]  /*1490*/  UISETP.GE.U32.AND UP1, UPT, UR4, -0x7f, UPT ;  /* 0xffffff810400788c */ /* 0x000fe4000bf26070 */
[----:B------:R-:W-:Y:S02]  /*14a0*/  USEL UR14, UR15, 0x2, UP0 ;  /* 0x000000020f0e7887 */ /* 0x000fe40008000000 */
[----:B------:R-:W-:-:S02]  /*14b0*/  UIADD3 UR13, UPT, UPT, UR13, 0x7e, URZ ;  /* 0x0000007e0d0d7890 */ /* 0x000fc4000fffe0ff */
[----:B------:R-:W-:Y:S02]  /*14c0*/  UIADD3 UR5, UPT, UPT, UR14, -0x1, URZ ;  /* 0xffffffff0e057890 */ /* 0x000fe4000fffe0ff */
[----:B------:R-:W-:-:S03]  /*14d0*/  UIADD3 UR7, UPT, UPT, UR15, -UR14, URZ ;  /* 0x8000000e0f077290 */ /* 0x000fc6000fffe0ff */
[----:B------:R-:W-:-:S04]  /*14e0*/  @UP1 UIADD3 UR5, UPT, UPT, UR14, URZ, URZ ;  /* 0x000000ff0e051290 */ /* 0x000fc8000fffe0ff */
[----:B--2---:R-:W-:-:S12]  /*14f0*/  UIADD3 UR5, UPT, UPT, UR5, 0x1, URZ ;  /* 0x0000000105057890 */ /* 0x004fd8000fffe0ff */
.L_x_35:
[----:B------:R-:W-:Y:S01]  /*1500*/  UISETP.NE.AND UP0, UPT, UR37, URZ, UPT ;  /* 0x000000ff2500728c */ /* 0x000fe2000bf05270 */
[----:B------:R-:W1:Y:S08]  /*1510*/  S2UR UR37, SR_CgaCtaId ;  /* 0x00000000002579c3 */ /* 0x000e700000008800 */
[----:B------:R-:W-:Y:S05]  /*1520*/  BRA.U UP0, `(.L_x_18) ;  /* 0x0000000100347547 */ /* 0x000fea000b800000 */
[----:B------:R-:W2:Y:S01]  /*1530*/  S2R R2, SR_CgaCtaId ;  /* 0x0000000000027919 */ /* 0x000ea20000008800 */
[----:B------:R-:W-:-:S04]  /*1540*/  MOV R3, 0x400 ;  /* 0x0000040000037802 */ /* 0x000fc80000000f00 */
[----:B--2---:R-:W-:Y:S02]  /*1550*/  LEA R2, R2, R3, 0x18 ;  /* 0x0000000302027211 */ /* 0x004fe400078ec0ff */
[----:B------:R-:W-:-:S03]  /*1560*/  SHF.L.U32 R3, R11, 0x1f, RZ ;  /* 0x0000001f0b037819 */ /* 0x000fc600000006ff */
[----:B------:R-:W-:-:S04]  /*1570*/  IMAD R2, R12, 0x8, R2 ;  /* 0x000000080c027824 */ /* 0x000fc800078e0202 */
[----:B------:R-:W2:Y:S02]  /*1580*/  SYNCS.PHASECHK.TRANS64.TRYWAIT P0, [R2+URZ+0xe0], R3 ;  /* 0x0000e003020075a7 */ /* 0x000ea400080011ff */
[----:B--2---:R-:W-:Y:S05]  /*1590*/  @!P0 BRA `(.L_x_19) ;  /* 0x0000007400648947 */ /* 0x004fea0003800000 */
.L_x_129:
[----:B------:R-:W-:Y:S01]  /*15a0*/  VIADD R12, R12, 0x1 ;  /* 0x000000010c0c7836 */ /* 0x000fe20000000000 */
[----:B------:R2:W-:Y:S04]  /*15b0*/  SYNCS.ARRIVE.TRANS64.A1T0 RZ, [R2+URZ+0xd0], RZ ;  /* 0x0000d0ff02ff79a7 */ /* 0x0005e800081000ff */
[----:B------:R-:W-:-:S04]  /*15c0*/  ISETP.NE.AND P0, PT, R12, 0x2, PT ;  /* 0x000000020c00780c */ /* 0x000fc80003f05270 */
[----:B------:R-:W-:Y:S02]  /*15d0*/  SEL R12, R12, RZ, P0 ;  /* 0x000000ff0c0c7207 */ /* 0x000fe40000000000 */
[----:B--2---:R-:W-:-:S04]  /*15e0*/  SEL R2, RZ, 0x1, P0 ;  /* 0x00000001ff027807 */ /* 0x004fc80000000000 */
[----:B------:R-:W-:-:S07]  /*15f0*/  LOP3.LUT R11, R11, R2, RZ, 0x3c, !PT ;  /* 0x000000020b0b7212 */ /* 0x000fce00078e3cff */
.L_x_18:
[----:B------:R-:W-:Y:S01]  /*1600*/  UMOV UR4, 0x400 ;  /* 0x0000040000047882 */ /* 0x000fe20000000000 */
[----:B------:R-:W-:Y:S01]  /*1610*/  SHF.L.U32 R2, R17, 0x1f, RZ ;  /* 0x0000001f11027819 */ /* 0x000fe200000006ff */
[----:B-1----:R-:W-:Y:S01]  /*1620*/  ULEA UR4, UR37, UR4, 0x18 ;  /* 0x0000000425047291 */ /* 0x002fe2000f8ec0ff */
[----:B------:R-:W-:Y:S01]  /*1630*/  R2UR UR35, R15 ;  /* 0x000000000f2372ca */ /* 0x000fe200000e0000 */
[----:B------:R-:W-:Y:S01]  /*1640*/  UISETP.GE.U32.AND UP0, UPT, UR13, 0x7f, UPT ;  /* 0x0000007f0d00788c */ /* 0x000fe2000bf06070 */
[----:B------:R-:W-:Y:S01]  /*1650*/  R2UR UR11, R14 ;  /* 0x000000000e0b72ca */ /* 0x000fe200000e0000 */
[----:B------:R-:W-:Y:S01]  /*1660*/  ULEA UR8, UR6, UR4, 0x3 ;  /* 0x0000000406087291 */ /* 0x000fe2000f8e18ff */
[----:B------:R-:W-:-:S08]  /*1670*/  UMOV UR24, URZ ;  /* 0x000000ff00187c82 */ /* 0x000fd00008000000 */
[----:B------:R1:W2:Y:S01]  /*1680*/  SYNCS.PHASECHK.TRANS64.TRYWAIT P0, [UR8+0x10], R2 ;  /* 0x00001002ff0075a7 */ /* 0x0002a20008001108 */
[----:B------:R-:W-:Y:S02]  /*1690*/  USHF.L.U32 UR35, UR35, 0x7, URZ ;  /* 0x0000000723237899 */ /* 0x000fe400080006ff */
[----:B------:R-:W-:Y:S01]  /*16a0*/  USHF.L.U32 UR11, UR11, 0x7, URZ ;  /* 0x000000070b0b7899 */ /* 0x000fe200080006ff */
[----:B------:R-:W-:Y:S11]  /*16b0*/  BRA.U !UP0, `(.L_x_20) ;  /* 0x0000000108a47547 */ /* 0x000ff6000b800000 */
[----:B------:R-:W-:Y:S01]  /*16c0*/  UMOV UR16, URZ ;  /* 0x000000ff00107c82 */ /* 0x000fe20008000000 */
[----:B------:R-:W-:-:S05]  /*16d0*/  UMOV UR17, UR6 ;  /* 0x0000000600117c82 */ /* 0x000fca0008000000 */
.L_x_25:
[----:B-1----:R-:W-:Y:S01]  /*16e0*/  ULEA UR33, UR17, UR4, 0x3 ;  /* 0x0000000411217291 */ /* 0x002fe2000f8e18ff */
[----:B--2---:R-:W-:Y:S01]  /*16f0*/  @!P5 MOV R3, 0x8000 ;  /* 0x000080000003d802 */ /* 0x004fe20000000f00 */
[----:B--2---:R-:W-:Y:S10]  /*1700*/  @P0 BRA `(.L_x_21) ;  /* 0x00000000000c0947 */ /* 0x004ff40003800000 */
[----:B------:R-:W-:-:S04]  /*1710*/  SHF.L.U32 R4, R17, 0x1f, RZ ;  /* 0x0000001f11047819 */ /* 0x000fc800000006ff */
[----:B------:R-:W2:Y:S02]  /*1720*/  SYNCS.PHASECHK.TRANS64.TRYWAIT P0, [UR33+0x10], R4 ;  /* 0x00001004ff0075a7 */ /* 0x000ea40008001121 */
[----:B--2---:R-:W-:Y:S05]  /*1730*/  @!P0 BRA `(.L_x_22) ;  /* 0x0000007400108947 */ /* 0x004fea0003800000 */
.L_x_21:
[----:B------:R2:W-:Y:S01]  /*1740*/  @!P5 SYNCS.ARRIVE.TRANS64 RZ, [UR33], R3 ;  /* 0x00000003ffffd9a7 */ /* 0x0005e20008000021 */
[----:B------:R-:W-:Y:S04]  /*1750*/  BSSY.RECONVERGENT B0, `(.L_x_23) ;  /* 0x0000003000007945 */ /* 0x000fe80003800200 */
[----:B------:R-:W-:Y:S05]  /*1760*/  @P4 BRA `(.L_x_24) ;  /* 0x0000000000044947 */ /* 0x000fea0003800000 */
[----:B------:R-:W-:Y:S05]  /*1770*/  BPT.TRAP 0x1 ;  /* 0x000000040000795c */ /* 0x000fea0000300000 */
.L_x_24:
[----:B------:R-:W-:Y:S05]  /*1780*/  BSYNC.RECONVERGENT B0 ;  /* 0x0000000000007941 */ /* 0x000fea0003800200 */
.L_x_23:
[----:B------:R-:W-:Y:S02]  /*1790*/  UIADD3 UR6, UPT, UPT, UR17, 0x1, URZ ;  /* 0x0000000111067890 */ /* 0x000fe4000fffe0ff */
[----:B------:R-:W-:Y:S02]  /*17a0*/  UIADD3 UR26, UP1, UPT, UR22, 0x80, URZ ;  /* 0x00000080161a7890 */ /* 0x000fe4000ff3e0ff */
[----:B------:R-:W-:Y:S02]  /*17b0*/  UISETP.NE.AND UP0, UPT, UR6, 0x2, UPT ;  /* 0x000000020600788c */ /* 0x000fe4000bf05270 */
[----:B------:R-:W-:Y:S02]  /*17c0*/  USHF.L.U32 UR34, UR16, 0x6, URZ ;  /* 0x0000000610227899 */ /* 0x000fe400080006ff */
[----:B------:R-:W-:Y:S02]  /*17d0*/  USEL UR9, URZ, 0x1, UP0 ;  /* 0x00000001ff097887 */ /* 0x000fe40008000000 */
[----:B------:R-:W-:-:S02]  /*17e0*/  USEL UR6, UR6, URZ, UP0 ;  /* 0x000000ff06067287 */ /* 0x000fc40008000000 */
[----:B------:R-:W-:Y:S02]  /*17f0*/  UIADD3 UR20, UP0, UPT, UR22, 0x180, URZ ;  /* 0x0000018016147890 */ /* 0x000fe4000ff1e0ff */
[----:B------:R-:W-:Y:S01]  /*1800*/  ULEA UR8, UR6, UR4, 0x3 ;  /* 0x0000000406087291 */ /* 0x000fe2000f8e18ff */
[----:B------:R-:W-:Y:S01]  /*1810*/  LOP3.LUT R17, R17, UR9, RZ, 0x3c, !PT ;  /* 0x0000000911117c12 */ /* 0x000fe2000f8e3cff */
[----:B------:R-:W-:Y:S02]  /*1820*/  UIADD3.X UR27, UPT, UPT, URZ, UR23, URZ, UP1, !UPT ;  /* 0x00000017ff1b7290 */ /* 0x000fe40008ffe4ff */
[----:B------:R-:W-:Y:S01]  /*1830*/  UIADD3.X UR21, UPT, UPT, URZ, UR23, URZ, UP0, !UPT ;  /* 0x00000017ff157290 */ /* 0x000fe200087fe4ff */
[----:B-1----:R-:W-:Y:S01]  /*1840*/  SHF.L.U32 R2, R17, 0x1f, RZ ;  /* 0x0000001f11027819 */ /* 0x002fe200000006ff */
[----:B------:R-:W-:Y:S01]  /*1850*/  UMOV UR18, 0x0 ;  /* 0x0000000000127882 */ /* 0x000fe20000000000 */
[----:B------:R-:W-:Y:S01]  /*1860*/  UMOV UR19, 0x10000000 ;  /* 0x1000000000137882 */ /* 0x000fe20000000000 */
[----:B------:R-:W-:Y:S01]  /*1870*/  UMOV UR12, UR36 ;  /* 0x00000024000c7c82 */ /* 0x000fe20008000000 */
[----:B------:R1:W1:Y:S01]  /*1880*/  SYNCS.PHASECHK.TRANS64.TRYWAIT P0, [UR8+0x10], R2 ;  /* 0x00001002ff0075a7 */ /* 0x0002620008001108 */
[----:B------:R-:W-:Y:S01]  /*1890*/  ULEA UR8, UR17, UR4, 0xe ;  /* 0x0000000411087291 */ /* 0x000fe2000f8e70ff */
[----:B------:R-:W-:Y:S01]  /*18a0*/  UMOV UR9, UR33 ;  /* 0x0000002100097c82 */ /* 0x000fe20008000000 */
[----:B------:R-:W-:-:S02]  /*18b0*/  UMOV UR10, UR34 ;  /* 0x00000022000a7c82 */ /* 0x000fc40008000000 */
[----:B------:R-:W-:Y:S02]  /*18c0*/  UIADD3 UR32, UPT, UPT, UR8, 0x8400, URZ ;  /* 0x0000840008207890 */ /* 0x000fe4000fffe0ff */
[----:B------:R-:W-:Y:S02]  /*18d0*/  UIADD3 UR8, UPT, UPT, UR8, 0x10400, URZ ;  /* 0x0001040008087890 */ /* 0x000fe4000fffe0ff */
[----:B------:R-:W-:Y:S01]  /*18e0*/  UIADD3 UR16, UPT, UPT, UR16, 0x1, URZ ;  /* 0x0000000110107890 */ /* 0x000fe2000fffe0ff */
[----:B------:R-:W-:Y:S01]  /*18f0*/  UMOV UR24, UR5 ;  /* 0x0000000500187c82 */ /* 0x000fe20008000000 */
[----:B------:R-:W-:Y:S02]  /*1900*/  UMOV UR17, UR6 ;  /* 0x0000000600117c82 */ /* 0x000fe40008000000 */
[----:B------:R-:W-:Y:S01]  /*1910*/  UISETP.NE.AND UP0, UPT, UR16, UR5, UPT ;  /* 0x000000051000728c */ /* 0x000fe2000bf05270 */
[----:B------:R1:W-:Y:S02]  /*1920*/  UTMALDG.3D [UR32], [UR26], desc[UR18] ;  /* 0x000012201a0075b4 */ /* 0x0003e40008011000 */
[----:B------:R1:W-:Y:S06]  /*1930*/  UTMALDG.3D [UR8], [UR20], desc[UR18] ;  /* 0x00001208140075b4 */ /* 0x0003ec0008011000 */
[----:B------:R-:W-:Y:S05]  /*1940*/  BRA.U UP0, `(.L_x_25) ;  /* 0xfffffffd00647547 */ /* 0x000fea000b83ffff */
.L_x_20:
[----:B-1----:R-:W-:Y:S01]  /*1950*/  ULEA UR8, UR6, UR4, 0x3 ;  /* 0x0000000406087291 */ /* 0x002fe2000f8e18ff */
[----:B------:R-:W-:Y:S01]  /*1960*/  SHF.L.U32 R2, R17, 0x1f, RZ ;  /* 0x0000001f11027819 */ /* 0x000fe200000006ff */
[----:B------:R-:W-:Y:S01]  /*1970*/  @!P1 SYNCS.ARRIVE.TRANS64.A1T0 RZ, [UR4+0x68], RZ ;  /* 0x000068ffffff99a7 */ /* 0x000fe20008100004 */
[----:B------:R-:W-:-:S06]  /*1980*/  UISETP.GT.AND UP0, UPT, UR15, UR14, UPT ;  /* 0x0000000e0f00728c */ /* 0x000fcc000bf04270 */
[----:B--2---:R1:W2:Y:S03]  /*1990*/  SYNCS.PHASECHK.TRANS64.TRYWAIT P0, [UR8+0x10], R2 ;  /* 0x00001002ff0075a7 */ /* 0x0042a60008001108 */
[----:B------:R-:W-:Y:S05]  /*19a0*/  BRA.U !UP0, `(.L_x_26) ;  /* 0x0000000108a87547 */ /* 0x000fea000b800000 */
[----:B------:R-:W-:Y:S01]  /*19b0*/  UIADD3 UR21, UPT, UPT, UR7, UR24, URZ ;  /* 0x0000001807157290 */ /* 0x000fe2000fffe0ff */
[----:B------:R-:W-:-:S11]  /*19c0*/  UMOV UR25, UR6 ;  /* 0x0000000600197c82 */ /* 0x000fd60008000000 */
.L_x_31:
[----:B-1----:R-:W-:Y:S01]  /*19d0*/  ULEA UR17, UR25, UR4, 0x3 ;  /* 0x0000000419117291 */ /* 0x002fe2000f8e18ff */
[----:B--2---:R-:W-:Y:S01]  /*19e0*/  @!P5 MOV R3, 0x8000 ;  /* 0x000080000003d802 */ /* 0x004fe20000000f00 */
[----:B--2---:R-:W-:Y:S10]  /*19f0*/  @P0 BRA `(.L_x_27) ;  /* 0x00000000000c0947 */ /* 0x004ff40003800000 */
[----:B------:R-:W-:-:S04]  /*1a00*/  SHF.L.U32 R4, R17, 0x1f, RZ ;  /* 0x0000001f11047819 */ /* 0x000fc800000006ff */
[----:B------:R-:W2:Y:S02]  /*1a10*/  SYNCS.PHASECHK.TRANS64.TRYWAIT P0, [UR17+0x10], R4 ;  /* 0x00001004ff0075a7 */ /* 0x000ea40008001111 */
[----:B--2---:R-:W-:Y:S05]  /*1a20*/  @!P0 BRA `(.L_x_28) ;  /* 0x00000070006c8947 */ /* 0x004fea0003800000 */
.L_x_27:
[----:B------:R2:W-:Y:S01]  /*1a30*/  @!P5 SYNCS.ARRIVE.TRANS64 RZ, [UR17], R3 ;  /* 0x00000003ffffd9a7 */ /* 0x0005e20008000011 */
[----:B------:R-:W-:Y:S04]  /*1a40*/  BSSY.RECONVERGENT B0, `(.L_x_29) ;  /* 0x0000003000007945 */ /* 0x000fe80003800200 */
[----:B------:R-:W-:Y:S05]  /*1a50*/  @P4 BRA `(.L_x_30) ;  /* 0x0000000000044947 */ /* 0x000fea0003800000 */
[----:B------:R-:W-:Y:S05]  /*1a60*/  BPT.TRAP 0x1 ;  /* 0x000000040000795c */ /* 0x000fea0000300000 */
.L_x_30:
[----:B------:R-:W-:Y:S05]  /*1a70*/  BSYNC.RECONVERGENT B0 ;  /* 0x0000000000007941 */ /* 0x000fea0003800200 */
.L_x_29:
        /* <DEDUP_REMOVED lines=20> */
[----:B------:R-:W-:Y:S01]  /*1bc0*/  UIADD3 UR8, UPT, UPT, UR8, 0x10400, URZ ;  /* 0x0001040008087890 */ /* 0x000fe2000fffe0ff */
[----:B------:R-:W-:Y:S01]  /*1bd0*/  UMOV UR9, UR17 ;  /* 0x0000001100097c82 */ /* 0x000fe20008000000 */
[----:B------:R-:W-:Y:S01]  /*1be0*/  UMOV UR10, UR18 ;  /* 0x00000012000a7c82 */ /* 0x000fe20008000000 */
[----:B------:R-:W-:Y:S01]  /*1bf0*/  UIADD3 UR24, UPT, UPT, UR24, 0x1, URZ ;  /* 0x0000000118187890 */ /* 0x000fe2000fffe0ff */
[----:B------:R-:W-:-:S03]  /*1c00*/  UMOV UR25, UR6 ;  /* 0x0000000600197c82 */ /* 0x000fc60008000000 */
[----:B------:R1:W-:Y:S01]  /*1c10*/  UTMALDG.3D [UR16], [UR30], desc[UR26] ;  /* 0x00001a101e0075b4 */ /* 0x0003e20008011000 */
[----:B------:R-:W-:Y:S01]  /*1c20*/  UISETP.NE.AND UP0, UPT, UR24, UR21, UPT ;  /* 0x000000151800728c */ /* 0x000fe2000bf05270 */
[----:B------:R1:W-:Y:S08]  /*1c30*/  UTMALDG.3D [UR8], [UR28], desc[UR26] ;  /* 0x00001a081c0075b4 */ /* 0x0003f00008011000 */
[----:B------:R-:W-:Y:S05]  /*1c40*/  BRA.U UP0, `(.L_x_31) ;  /* 0xfffffffd00607547 */ /* 0x000fea000b83ffff */
.L_x_26:
[C---:B-1----:R-:W-:Y:S01]  /*1c50*/  LEA R2, R16.reuse, UR4, 0x3 ;  /* 0x0000000410027c11 */ /* 0x042fe2000f8e18ff */
[----:B------:R-:W-:Y:S01]  /*1c60*/  NOP ;  /* 0x0000000000007918 */ /* 0x000fe20000000000 */
[----:B--2---:R-:W-:Y:S02]  /*1c70*/  SHF.L.U32 R3, R13, 0x1f, RZ ;  /* 0x0000001f0d037819 */ /* 0x004fe400000006ff */
[----:B------:R-:W-:Y:S02]  /*1c80*/  LEA R4, R16, UR4, 0x4 ;  /* 0x0000000410047c11 */ /* 0x000fe4000f8e20ff */
[----:B------:R-:W1:Y:S02]  /*1c90*/  SYNCS.PHASECHK.TRANS64.TRYWAIT P0, [R2+URZ+0x70], R3 ;  /* 0x00007003020075a7 */ /* 0x000e6400080011ff */
[----:B-1----:R-:W-:Y:S05]  /*1ca0*/  @!P0 BRA `(.L_x_32) ;  /* 0x0000006c00e48947 */ /* 0x002fea0003800000 */
.L_x_132:
[----:B------:R-:W2:Y:S01]  /*1cb0*/  LDS.128 R4, [R4+0x100] ;  /* 0x0001000004047984 */ /* 0x000ea20000000c00 */
[----:B---3--:R-:W-:Y:S01]  /*1cc0*/  ISETP.GE.AND P0, PT, R40, 0x1, PT ;  /* 0x000000012800780c */ /* 0x008fe20003f06270 */
[----:B-1----:R-:W-:Y:S01]  /*1cd0*/  VIADD R2, R2, 0x80 ;  /* 0x0000008002027836 */ /* 0x002fe20000000000 */
[----:B------:R-:W-:Y:S01]  /*1ce0*/  @!PT LDS RZ, [RZ] ;  /* 0x00000000fffff984 */ /* 0x000fe20000000800 */
[----:B------:R-:W-:Y:S01]  /*1cf0*/  @!PT LDS RZ, [RZ] ;  /* 0x00000000fffff984 */ /* 0x000fe20000000800 */
[----:B------:R-:W-:Y:S01]  /*1d00*/  @!PT LDS RZ, [RZ] ;  /* 0x00000000fffff984 */ /* 0x000fe20000000800 */
[----:B------:R-:W-:Y:S01]  /*1d10*/  @!PT LDS RZ, [RZ] ;  /* 0x00000000fffff984 */ /* 0x000fe20000000800 */
[----:B------:R1:W-:Y:S06]  /*1d20*/  MEMBAR.ALL.CTA ;  /* 0x0000000000007992 */ /* 0x0003ec0000008000 */
[----:B-1----:R-:W1:Y:S01]  /*1d30*/  FENCE.VIEW.ASYNC.S ;  /* 0x00000000000073c6 */ /* 0x002e620000000000 */
[----:B------:R-:W-:-:S04]  /*1d40*/  PRMT R2, RZ, 0x654, R2 ;  /* 0x00000654ff027816 */ /* 0x000fc80000000002 */
[----:B-1----:R1:W-:Y:S01]  /*1d50*/  SYNCS.ARRIVE.TRANS64.RED.A1T0 RZ, [R2+URZ], RZ ;  /* 0x000000ff02ff79a7 */ /* 0x0023e200081004ff */
[----:B--2---:R-:W-:-:S13]  /*1d60*/  LOP3.LUT P2, RZ, R6, 0x1, RZ, 0xc0, !PT ;  /* 0x0000000106ff7812 */ /* 0x004fda000784c0ff */
[----:B------:R-:W-:Y:S01]  /*1d70*/  @P2 SHF.R.U32.HI R3, RZ, 0x10, R5 ;  /* 0x00000010ff032819 */ /* 0x000fe20000011605 */
[----:B------:R-:W-:Y:S01]  /*1d80*/  VOTEU.ANY UP0, P2 ;  /* 0x0000000000ff7886 */ /* 0x000fe20001000100 */
[----:B------:R-:W-:Y:S02]  /*1d90*/  @P2 MOV R10, R4 ;  /* 0x00000004000a2202 */ /* 0x000fe40000000f00 */
[----:B------:R-:W-:Y:S02]  /*1da0*/  @P2 R2UR.BROADCAST UR8, R3 ;  /* 0x00000000030822ca */ /* 0x000fe400008e0000 */
[----:B------:R-:W-:-:S11]  /*1db0*/  @P2 LOP3.LUT R9, R5, 0xffff, RZ, 0xc0, !PT ;  /* 0x0000ffff05092812 */ /* 0x000fd600078ec0ff */
[----:B------:R-:W-:Y:S01]  /*1dc0*/  @UP0 UMOV UR36, UR8 ;  /* 0x0000000800240c82 */ /* 0x000fe20008000000 */
[----:B-1----:R-:W-:Y:S05]  /*1dd0*/  @!P0 BRA `(.L_x_33) ;  /* 0x0000000000b88947 */ /* 0x002fea0003800000 */
[----:B------:R-:W4:Y:S01]  /*1de0*/  LDC.64 R4, c[0x0][0xb18] ;  /* 0x0002c600ff047b82 */ /* 0x000f220000000a00 */
[----:B------:R-:W-:-:S07]  /*1df0*/  ISETP.NE.AND P3, PT, R40, 0x1, PT ;  /* 0x000000012800780c */ /* 0x000fce0003f65270 */
[----:B------:R-:W1:Y:S08]  /*1e00*/  LDC.64 R6, c[0x0][0xb10] ;  /* 0x0002c400ff067b82 */ /* 0x000e700000000a00 */
[----:B------:R-:W2:Y:S08]  /*1e10*/  LDC R14, c[0x0][0xb20] ;  /* 0x0002c800ff0e7b82 */ /* 0x000eb00000000800 */
[----:B------:R-:W3:Y:S01]  /*1e20*/  LDC R15, c[0x0][0xb0c] ;  /* 0x0002c300ff0f7b82 */ /* 0x000ee20000000800 */
[----:B----4-:R-:W-:Y:S01]  /*1e30*/  IMAD.HI.U32 R19, R0, R5, RZ ;  /* 0x0000000500137227 */ /* 0x010fe200078e00ff */
[----:B------:R-:W-:-:S03]  /*1e40*/  ISETP.NE.AND P0, PT, R4, 0x1, PT ;  /* 0x000000010400780c */ /* 0x000fc60003f05270 */
[----:B------:R-:W-:-:S03]  /*1e50*/  IMAD.HI.U32 R5, R9, R5, RZ ;  /* 0x0000000509057227 */ /* 0x000fc600078e00ff */
[----:B------:R-:W4:Y:S01]  /*1e60*/  LDC.64 R2, c[0x0][0xb28] ;  /* 0x0002ca00ff027b82 */ /* 0x000f220000000a00 */
[----:B-1----:R-:W-:-:S04]  /*1e70*/  IMAD.HI.U32 R20, R8, R6, RZ ;  /* 0x0000000608147227 */ /* 0x002fc800078e00ff */
[----:B------:R-:W-:Y:S01]  /*1e80*/  IMAD.HI.U32 R21, R10, R6, RZ ;  /* 0x000000060a157227 */ /* 0x000fe200078e00ff */
[----:B------:R-:W-:Y:S02]  /*1e90*/  SHF.R.U32.HI R20, RZ, R7, R20 ;  /* 0x00000007ff147219 */ /* 0x000fe40000011614 */
[-C--:B--2---:R-:W-:Y:S02]  /*1ea0*/  SHF.R.U32.HI R19, RZ, R14.reuse, R19 ;  /* 0x0000000eff137219 */ /* 0x084fe40000011613 */
[----:B------:R-:W-:Y:S02]  /*1eb0*/  SHF.R.U32.HI R5, RZ, R14, R5 ;  /* 0x0000000eff057219 */ /* 0x000fe40000011605 */
[----:B------:R-:W-:Y:S02]  /*1ec0*/  SEL R19, R0, R19, !P0 ;  /* 0x0000001300137207 */ /* 0x000fe40004000000 */
[----:B------:R-:W-:Y:S02]  /*1ed0*/  SHF.R.U32.HI R21, RZ, R7, R21 ;  /* 0x00000007ff157219 */ /* 0x000fe40000011615 */
[----:B---3--:R-:W-:-:S02]  /*1ee0*/  ISETP.NE.AND P1, PT, R15, 0x1, PT ;  /* 0x000000010f00780c */ /* 0x008fc40003f25270 */
[----:B------:R-:W-:Y:S02]  /*1ef0*/  SEL R5, R9, R5, !P0 ;  /* 0x0000000509057207 */ /* 0x000fe40004000000 */
[----:B------:R-:W-:Y:S02]  /*1f00*/  SEL R20, R8, R20, !P1 ;  /* 0x0000001408147207 */ /* 0x000fe40004800000 */
[----:B------:R-:W-:Y:S01]  /*1f10*/  SEL R21, R10, R21, !P1 ;  /* 0x000000150a157207 */ /* 0x000fe20004800000 */
[----:B----4-:R-:W-:-:S04]  /*1f20*/  IMAD.HI.U32 R18, R19, R2, RZ ;  /* 0x0000000213127227 */ /* 0x010fc800078e00ff */
        /* <DEDUP_REMOVED lines=10> */
[----:B------:R-:W-:-:S04]  /*1fd0*/  @!P0 IMAD.HI.U32 R7, R21, R2, RZ ;  /* 0x0000000215078227 */ /* 0x000fc800078e00ff */
[----:B------:R-:W-:Y:S01]  /*1fe0*/  IMAD.MOV R2, RZ, RZ, -R6 ;  /* 0x000000ffff027224 */ /* 0x000fe200078e0a06 */
[----:B------:R-:W-:Y:S02]  /*1ff0*/  @!P0 SHF.R.U32.HI R3, RZ, R3, R7 ;  /* 0x00000003ff038219 */ /* 0x000fe40000011607 */
[----:B------:R-:W-:Y:S01]  /*2000*/  IADD3 R7, PT, PT, -R5, RZ, RZ ;  /* 0x000000ff05077210 */ /* 0x000fe20007ffe1ff */
[----:B------:R-:W-:Y:S01]  /*2010*/  IMAD R2, R40, R2, R5 ;  /* 0x0000000228027224 */ /* 0x000fe200078e0205 */
        /* <DEDUP_REMOVED lines=10> */
.L_x_33:
[----:B------:R-:W1:Y:S02]  /*20c0*/  LDCU UR8, c[0x0][0xb30] ;  /* 0x00016600ff0877ac */ /* 0x000e640008000800 */
[----:B-1----:R-:W-:-:S09]  /*20d0*/  UISETP.NE.AND UP0, UPT, UR8, 0x1, UPT ;  /* 0x000000010800788c */ /* 0x002fd2000bf05270 */
[----:B------:R-:W-:Y:S05]  /*20e0*/  BRA.U UP0, `(.L_x_34) ;  /* 0x0000000100407547 */ /* 0x000fea000b800000 */
[----:B------:R-:W1:Y:S08]  /*20f0*/  LDC.64 R4, c[0x0][0xb10] ;  /* 0x0002c400ff047b82 */ /* 0x000e700000000a00 */
[----:B------:R-:W2:Y:S08]  /*2100*/  LDC.64 R2, c[0x0][0xb18] ;  /* 0x0002c600ff027b82 */ /* 0x000eb00000000a00 */
[----:B------:R-:W3:Y:S08]  /*2110*/  LDC R6, c[0x0][0xb20] ;  /* 0x0002c800ff067b82 */ /* 0x000ef00000000800 */
[----:B------:R-:W4:Y:S01]  /*2120*/  LDC R7, c[0x0][0xb0c] ;  /* 0x0002c300ff077b82 */ /* 0x000f220000000800 */
[----:B-1----:R-:W-:-:S05]  /*2130*/  IMAD.HI.U32 R4, R10, R4, RZ ;  /* 0x000000040a047227 */ /* 0x002fca00078e00ff */
[----:B------:R-:W-:Y:S01]  /*2140*/  SHF.R.U32.HI R4, RZ, R5, R4 ;  /* 0x00000005ff047219 */ /* 0x000fe20000011604 */
[----:B--2---:R-:W-:Y:S01]  /*2150*/  IMAD.HI.U32 R3, R9, R3, RZ ;  /* 0x0000000309037227 */ /* 0x004fe200078e00ff */
[----:B------:R-:W-:-:S04]  /*2160*/  ISETP.NE.AND P0, PT, R2, 0x1, PT ;  /* 0x000000010200780c */ /* 0x000fc80003f05270 */
[----:B---3--:R-:W-:-:S04]  /*2170*/  SHF.R.U32.HI R3, RZ, R6, R3 ;  /* 0x00000006ff037219 */ /* 0x008fc80000011603 */
[----:B------:R-:W-:Y:S02]  /*2180*/  SEL R3, R9, R3, !P0 ;  /* 0x0000000309037207 */ /* 0x000fe40004000000 */
[----:B----4-:R-:W-:-:S04]  /*2190*/  ISETP.NE.AND P1, PT, R7, 0x1, PT ;  /* 0x000000010700780c */ /* 0x010fc80003f25270 */
[----:B------:R-:W-:-:S05]  /*21a0*/  SEL R4, R10, R4, !P1 ;  /* 0x000000040a047207 */ /* 0x000fca0004800000 */
[----:B------:R-:W-:Y:S02]  /*21b0*/  IMAD.IADD R5, R3, 0x1, -R4 ;  /* 0x0000000103057824 */ /* 0x000fe400078e0a04 */
[----:B------:R-:W-:Y:S02]  /*21c0*/  IMAD.IADD R3, R4, 0x1, -R3 ;  /* 0x0000000104037824 */ /* 0x000fe400078e0a03 */
[----:B------:R-:W-:Y:S02]  /*21d0*/  IMAD R10, R5, R7, R10 ;  /* 0x00000007050a7224 */ /* 0x000fe400078e020a */
[----:B------:R-:W-:-:S07]  /*21e0*/  IMAD R9, R3, R2, R9 ;  /* 0x0000000203097224 */ /* 0x000fce00078e0209 */
.L_x_34:
[----:B------:R-:W-:Y:S01]  /*21f0*/  VIADD R16, R16, 0x1 ;  /* 0x0000000110107836 */ /* 0x000fe20000000000 */
[----:B------:R-:W-:Y:S01]  /*2200*/  PLOP3.LUT P1, PT, PT, PT, PT, 0x80, 0x8 ;  /* 0x000000000008781c */ /* 0x000fe20003f2f070 */
[----:B------:R-:W-:Y:S02]  /*2210*/  IMAD.IADD R15, R10, 0x1, R87 ;  /* 0x000000010a0f7824 */ /* 0x000fe400078e0257 */
[----:B------:R-:W-:Y:S01]  /*2220*/  IMAD.IADD R14, R9, 0x1, R86 ;  /* 0x00000001090e7824 */ /* 0x000fe200078e0256 */
[----:B------:R-:W-:-:S04]  /*2230*/  ISETP.NE.AND P0, PT, R16, 0x2, PT ;  /* 0x000000021000780c */ /* 0x000fc80003f05270 */
[----:B------:R-:W-:Y:S02]  /*2240*/  SEL R2, RZ, 0x1, P0 ;  /* 0x00000001ff027807 */ /* 0x000fe40000000000 */
[----:B------:R-:W-:Y:S02]  /*2250*/  SEL R16, R16, RZ, P0 ;  /* 0x000000ff10107207 */ /* 0x000fe40000000000 */
[----:B------:R-:W-:Y:S01]  /*2260*/  LOP3.LUT R13, R13, R2, RZ, 0x3c, !PT ;  /* 0x000000020d0d7212 */ /* 0x000fe200078e3cff */
[----:B------:R-:W-:Y:S06]  /*2270*/  @P2 BRA `(.L_x_35) ;  /* 0xfffffff000a02947 */ /* 0x000fec000383ffff */
[----:B------:R-:W-:Y:S01]  /*2280*/  UIADD3 UR5, UPT, UPT, UR4, 0x10, URZ ;  /* 0x0000001004057890 */ /* 0x000fe2000fffe0ff */
[----:B------:R-:W-:-:S03]  /*2290*/  SHF.L.U32 R2, R17, 0x1f, RZ ;  /* 0x0000001f11027819 */ /* 0x000fc600000006ff */
[----:B------:R-:W-:-:S09]  /*22a0*/  ULEA UR4, UR6, UR5, 0x3 ;  /* 0x0000000506047291 */ /* 0x000fd2000f8e18ff */
[----:B------:R-:W1:Y:S02]  /*22b0*/  SYNCS.PHASECHK.TRANS64.TRYWAIT P0, [UR4], R2 ;  /* 0x00000002ff0075a7 */ /* 0x000e640008001104 */
[----:B-1----:R-:W-:Y:S05]  /*22c0*/  @!P0 BRA `(.L_x_36) ;  /* 0x0000006800708947 */ /* 0x002fea0003800000 */
.L_x_134:
[----:B------:R-:W-:-:S04]  /*22d0*/  UIADD3 UR6, UPT, UPT, UR6, 0x1, URZ ;  /* 0x0000000106067890 */ /* 0x000fc8000fffe0ff */
[----:B------:R-:W-:-:S04]  /*22e0*/  UISETP.NE.AND UP0, UPT, UR6, 0x2, UPT ;  /* 0x000000020600788c */ /* 0x000fc8000bf05270 */
[----:B------:R-:W-:Y:S02]  /*22f0*/  USEL UR4, URZ, 0x1, UP0 ;  /* 0x00000001ff047887 */ /* 0x000fe40008000000 */
[----:B------:R-:W-:-:S04]  /*2300*/  USEL UR6, UR6, URZ, UP0 ;  /* 0x000000ff06067287 */ /* 0x000fc80008000000 */
[----:B------:R-:W-:Y:S01]  /*2310*/  ULEA UR6, UR6, UR5, 0x3 ;  /* 0x0000000506067291 */ /* 0x000fe2000f8e18ff */
[----:B-1----:R-:W-:-:S04]  /*2320*/  LOP3.LUT R2, R17, UR4, RZ, 0x3c, !PT ;  /* 0x0000000411027c12 */ /* 0x002fc8000f8e3cff */
[----:B------:R-:W-:Y:S01]  /*2330*/  SHF.L.U32 R2, R2, 0x1f, RZ ;  /* 0x0000001f02027819 */ /* 0x000fe200000006ff */
[----:B----4-:R-:W-:-:S07]  /*2340*/  IMAD.U32 R0, RZ, RZ, UR6 ;  /* 0x00000006ff007e24 */ /* 0x010fce000f8e00ff */
.L_x_37:
[----:B-1----:R1:W2:Y:S02]  /*2350*/  SYNCS.PHASECHK.TRANS64.TRYWAIT P0, [R0+URZ], R2 ;  /* 0x00000002000075a7 */ /* 0x0022a400080011ff */
[----:B--2---:R-:W-:Y:S05]  /*2360*/  @!P0 NANOSLEEP.SYNCS 0x989680 ;  /* 0x009896800000895d */ /* 0x004fea0003900000 */
[----:B------:R-:W2:Y:S02]  /*2370*/  @!P0 SYNCS.PHASECHK.TRANS64 P0, [R0+URZ], R2 ;  /* 0x00000002000085a7 */ /* 0x000ea400080010ff */
[----:B--2---:R-:W-:Y:S05]  /*2380*/  @P0 EXIT ;  /* 0x000000000000094d */ /* 0x004fea0003800000 */
[----:B------:R-:W-:Y:S05]  /*2390*/  BRA `(.L_x_37) ;  /* 0xfffffffc00ec7947 */ /* 0x000fea000383ffff */
.L_x_17:
[----:B------:R-:W-:-:S04]  /*23a0*/  UISETP.NE.AND UP1, UPT, UR37, URZ, UPT ;  /* 0x000000ff2500728c */ /* 0x000fc8000bf25270 */
[----:B------:R-:W-:-:S09]  /*23b0*/  UISETP.NE.OR UP1, UPT, UR8, 0x1, UP1 ;  /* 0x000000010800788c */ /* 0x000fd20008f25670 */
[----:B------:R-:W-:Y:S05]  /*23c0*/  BRA.U UP1, `(.L_x_38) ;  /* 0x0000000501487547 */ /* 0x000fea000b800000 */
[----:B------:R-:W-:Y:S01]  /*23d0*/  ISETP.NE.AND P2, PT, R2, RZ, PT ;  /* 0x000000ff0200720c */ /* 0x000fe20003f45270 */
[----:B------:R-:W-:Y:S01]  /*23e0*/  IMAD.MOV.U32 R12, RZ, RZ, 0x1 ;  /* 0x00000001ff0c7424 */ /* 0x000fe200078e00ff */
[----:B------:R-:W-:Y:S02]  /*23f0*/  CS2R R10, SRZ ;  /* 0x00000000000a7805 */ /* 0x000fe4000001ff00 */
[----:B------:R-:W-:Y:S01]  /*2400*/  CS2R R8, SRZ ;  /* 0x0000000000087805 */ /* 0x000fe2000001ff00 */
[----:B------:R-:W-:Y:S01]  /*2410*/  UMOV UR4, 0x400 ;  /* 0x0000040000047882 */ /* 0x000fe20000000000 */
[----:B------:R-:W-:Y:S01]  /*2420*/  UMOV UR6, URZ ;  /* 0x000000ff00067c82 */ /* 0x000fe20008000000 */
[----:B------:R-:W-:-:S12]  /*2430*/  ULEA UR37, UR37, UR4, 0x18 ;  /* 0x0000000425257291 */ /* 0x000fd8000f8ec0ff */
.L_x_42:
[----:B------:R-:W-:Y:S02]  /*2440*/  LEA R0, R8, UR37, 0x3 ;  /* 0x0000002508007c11 */ /* 0x000fe4000f8e18ff */
[----:B------:R-:W-:-:S03]  /*2450*/  SHF.L.U32 R4, R9, 0x1f, RZ ;  /* 0x0000001f09047819 */ /* 0x000fc600000006ff */
[----:B------:R-:W-:Y:S01]  /*2460*/  VIADD R5, R0, 0xe0 ;  /* 0x000000e000057836 */ /* 0x000fe20000000000 */
[----:B------:R-:W1:Y:S02]  /*2470*/  SYNCS.PHASECHK.TRANS64.TRYWAIT P0, [R0+URZ+0xd0], R4 ;  /* 0x0000d004000075a7 */ /* 0x000e6400080011ff */
[----:B-1----:R-:W-:Y:S05]  /*2480*/  @!P0 BRA `(.L_x_39) ;  /* 0x0000006800188947 */ /* 0x002fea0003800000 */
.L_x_135:
[----:B------:R-:W-:Y:S01]  /*2490*/  ULEA UR5, UR6, UR37, 0x3 ;  /* 0x0000002506057291 */ /* 0x000fe2000f8e18ff */
[----:B-1----:R-:W-:Y:S01]  /*24a0*/  PRMT R0, RZ, 0x654, R5 ;  /* 0x00000654ff007816 */ /* 0x002fe20000000005 */
[----:B------:R-:W-:Y:S01]  /*24b0*/  @!P2 IMAD.MOV.U32 R4, RZ, RZ, 0x10 ;  /* 0x00000010ff04a424 */ /* 0x000fe200078e00ff */
[----:B------:R-:W-:Y:S01]  /*24c0*/  SHF.L.U32 R5, R12, 0x1f, RZ ;  /* 0x0000001f0c057819 */ /* 0x000fe200000006ff */
[----:B------:R-:W-:Y:S01]  /*24d0*/  UIADD3 UR4, UPT, UPT, UR5, 0x70, URZ ;  /* 0x0000007005047890 */ /* 0x000fe2000fffe0ff */
[----:B------:R1:W-:Y:S05]  /*24e0*/  SYNCS.ARRIVE.TRANS64.RED.A1T0 RZ, [R0+URZ], RZ ;  /* 0x000000ff00ff79a7 */ /* 0x0003ea00081004ff */
[----:B------:R-:W-:Y:S01]  /*24f0*/  IMAD.U32 R6, RZ, RZ, UR4 ;  /* 0x00000004ff067e24 */ /* 0x000fe2000f8e00ff */
[----:B------:R-:W2:Y:S04]  /*2500*/  SYNCS.PHASECHK.TRANS64.TRYWAIT P0, [UR5+0x80], R5 ;  /* 0x00008005ff0075a7 */ /* 0x000ea80008001105 */
[----:B------:R-:W-:Y:S01]  /*2510*/  PRMT R6, R2, 0x654, R6 ;  /* 0x0000065402067816 */ /* 0x000fe20000000006 */
[----:B-12---:R-:W-:Y:S06]  /*2520*/  @!P0 BRA `(.L_x_40) ;  /* 0x0000006800048947 */ /* 0x006fec0003800000 */
.L_x_137:
[----:B------:R-:W-:Y:S01]  /*2530*/  ULEA UR4, UR6, UR37, 0x4 ;  /* 0x0000002506047291 */ /* 0x000fe2000f8e20ff */
[----:B------:R-:W-:Y:S01]  /*2540*/  SEL R3, R6, R3, !P2 ;  /* 0x0000000306037207 */ /* 0x000fe20005000000 */
[----:B------:R-:W-:Y:S01]  /*2550*/  UIADD3 UR5, UPT, UPT, UR5, 0x70, URZ ;  /* 0x0000007005057890 */ /* 0x000fe2000fffe0ff */
[----:B-1----:R-:W-:Y:S01]  /*2560*/  LEA R0, R11, UR37, 0x3 ;  /* 0x000000250b007c11 */ /* 0x002fe2000f8e18ff */
[----:B------:R-:W-:Y:S01]  /*2570*/  UIADD3 UR4, UPT, UPT, UR4, 0x100, URZ ;  /* 0x0000010004047890 */ /* 0x000fe2000fffe0ff */
[----:B------:R1:W-:Y:S01]  /*2580*/  @!P2 SYNCS.ARRIVE.TRANS64.RED RZ, [R3+URZ], R4 ;  /* 0x0000000403ffa9a7 */ /* 0x0003e200080004ff */
[----:B------:R-:W-:Y:S01]  /*2590*/  UIADD3 UR6, UPT, UPT, UR6, 0x1, URZ ;  /* 0x0000000106067890 */ /* 0x000fe2000fffe0ff */
[----:B------:R-:W-:-:S03]  /*25a0*/  VIADD R8, R8, 0x1 ;  /* 0x0000000108087836 */ /* 0x000fc60000000000 */
[----:B------:R-:W-:Y:S02]  /*25b0*/  UISETP.NE.AND UP0, UPT, UR6, 0x2, UPT ;  /* 0x000000020600788c */ /* 0x000fe4000bf05270 */
[----:B------:R-:W-:Y:S01]  /*25c0*/  ISETP.NE.AND P0, PT, R8, 0x2, PT ;  /* 0x000000020800780c */ /* 0x000fe20003f05270 */
[----:B------:R-:W-:Y:S06]  /*25d0*/  UGETNEXTWORKID.BROADCAST [UR4], [UR5] ;  /* 0x00000000040073ca */ /* 0x000fec0008000100 */
[----:B------:R-:W-:Y:S02]  /*25e0*/  USEL UR4, URZ, 0x1, UP0 ;  /* 0x00000001ff047887 */ /* 0x000fe40008000000 */
[----:B------:R-:W-:-:S04]  /*25f0*/  USEL UR6, UR6, URZ, UP0 ;  /* 0x000000ff06067287 */ /* 0x000fc80008000000 */
[----:B------:R-:W-:Y:S02]  /*2600*/  LOP3.LUT R12, R12, UR4, RZ, 0x3c, !PT ;  /* 0x000000040c0c7c12 */ /* 0x000fe4000f8e3cff */
[----:B-1----:R-:W-:-:S04]  /*2610*/  SHF.L.U32 R4, R10, 0x1f, RZ ;  /* 0x0000001f0a047819 */ /* 0x002fc800000006ff */
[----:B------:R-:W1:Y:S02]  /*2620*/  SYNCS.PHASECHK.TRANS64.TRYWAIT P1, [R0+URZ+0x70], R4 ;  /* 0x00007004000075a7 */ /* 0x000e6400080211ff */
[----:B-1----:R-:W-:Y:S05]  /*2630*/  @!P1 BRA `(.L_x_41) ;  /* 0x0000006400d89947 */ /* 0x002fea0003800000 */
.L_x_138:
[C---:B-1----:R-:W-:Y:S01]  /*2640*/  LEA R4, R11.reuse, UR37, 0x4 ;  /* 0x000000250b047c11 */ /* 0x042fe2000f8e20ff */
[----:B------:R-:W-:Y:S01]  /*2650*/  VIADD R0, R0, 0x80 ;  /* 0x0000008000007836 */ /* 0x000fe20000000000 */
[----:B------:R-:W-:Y:S01]  /*2660*/  SEL R8, R8, RZ, P0 ;  /* 0x000000ff08087207 */ /* 0x000fe20000000000 */
[----:B------:R-:W-:-:S03]  /*2670*/  VIADD R11, R11, 0x1 ;  /* 0x000000010b0b7836 */ /* 0x000fc60000000000 */
[----:B------:R-:W1:Y:S01]  /*2680*/  LDS.128 R4, [R4+0x100] ;  /* 0x0001000004047984 */ /* 0x000e620000000c00 */
[----:B------:R-:W-:Y:S02]  /*2690*/  PRMT R0, RZ, 0x654, R0 ;  /* 0x00000654ff007816 */ /* 0x000fe40000000000 */
[C---:B------:R-:W-:Y:S01]  /*26a0*/  ISETP.NE.AND P1, PT, R11.reuse, 0x2, PT ;  /* 0x000000020b00780c */ /* 0x040fe20003f25270 */
[----:B------:R-:W-:Y:S01]  /*26b0*/  @!PT LDS RZ, [RZ] ;  /* 0x00000000fffff984 */ /* 0x000fe20000000800 */
[----:B------:R-:W-:Y:S01]  /*26c0*/  @!PT LDS RZ, [RZ] ;  /* 0x00000000fffff984 */ /* 0x000fe20000000800 */
[----:B------:R-:W-:Y:S01]  /*26d0*/  @!PT LDS RZ, [RZ] ;  /* 0x00000000fffff984 */ /* 0x000fe20000000800 */
[----:B------:R-:W-:Y:S01]  /*26e0*/  @!PT LDS RZ, [RZ] ;  /* 0x00000000fffff984 */ /* 0x000fe20000000800 */
[----:B------:R2:W-:Y:S06]  /*26f0*/  MEMBAR.ALL.CTA ;  /* 0x0000000000007992 */ /* 0x0005ec0000008000 */
[----:B--2---:R-:W2:Y:S01]  /*2700*/  FENCE.VIEW.ASYNC.S ;  /* 0x00000000000073c6 */ /* 0x004ea20000000000 */
[----:B------:R-:W-:Y:S01]  /*2710*/  SEL R11, R11, RZ, P1 ;  /* 0x000000ff0b0b7207 */ /* 0x000fe20000800000 */
[----:B--2---:R2:W-:Y:S01]  /*2720*/  SYNCS.ARRIVE.TRANS64.RED.A1T0 RZ, [R0+URZ], RZ ;  /* 0x000000ff00ff79a7 */ /* 0x0045e200081004ff */
[----:B-1----:R-:W-:-:S02]  /*2730*/  LOP3.LUT P3, RZ, R6, 0x1, RZ, 0xc0, !PT ;  /* 0x0000000106ff7812 */ /* 0x002fc4000786c0ff */
[----:B------:R-:W-:-:S04]  /*2740*/  SEL R4, RZ, 0x1, P1 ;  /* 0x00000001ff047807 */ /* 0x000fc80000800000 */
[----:B------:R-:W-:Y:S02]  /*2750*/  LOP3.LUT R10, R10, R4, RZ, 0x3c, !PT ;  /* 0x000000040a0a7212 */ /* 0x000fe400078e3cff */
[----:B--2---:R-:W-:-:S04]  /*2760*/  SEL R0, RZ, 0x1, P0 ;  /* 0x00000001ff007807 */ /* 0x004fc80000000000 */
[----:B------:R-:W-:Y:S01]  /*2770*/  LOP3.LUT R9, R9, R0, RZ, 0x3c, !PT ;  /* 0x0000000009097212 */ /* 0x000fe200078e3cff */
[----:B------:R-:W-:Y:S06]  /*2780*/  @P3 BRA `(.L_x_42) ;  /* 0xfffffffc002c3947 */ /* 0x000fec000383ffff */
[----:B------:R-:W-:Y:S01]  /*2790*/  ULEA UR5, UR6, UR37, 0x3 ;  /* 0x0000002506057291 */ /* 0x000fe2000f8e18ff */
[----:B------:R-:W-:-:S08]  /*27a0*/  SHF.L.U32 R2, R12, 0x1f, RZ ;  /* 0x0000001f0c027819 */ /* 0x000fd000000006ff */
[----:B------:R-:W1:Y:S02]  /*27b0*/  SYNCS.PHASECHK.TRANS64 P0, [UR5+0x80], R2 ;  /* 0x00008002ff0075a7 */ /* 0x000e640008001005 */
[----:B-1----:R-:W-:Y:S05]  /*27c0*/  @P0 BRA `(.L_x_43) ;  /* 0x0000000000080947 */ /* 0x002fea0003800000 */
[----:B------:R-:W1:Y:S02]  /*27d0*/  SYNCS.PHASECHK.TRANS64.TRYWAIT P0, [UR5+0x80], R2 ;  /* 0x00008002ff0075a7 */ /* 0x000e640008001105 */
[----:B-1----:R-:W-:Y:S05]  /*27e0*/  @!P0 BRA `(.L_x_44) ;  /* 0x0000006400808947 */ /* 0x002fea0003800000 */
.L_x_43:
[----:B------:R-:W-:-:S04]  /*27f0*/  UIADD3 UR4, UPT, UPT, UR6, 0x1, URZ ;  /* 0x0000000106047890 */ /* 0x000fc8000fffe0ff */
[----:B------:R-:W-:-:S04]  /*2800*/  UISETP.NE.AND UP0, UPT, UR4, 0x2, UPT ;  /* 0x000000020400788c */ /* 0x000fc8000bf05270 */
[----:B------:R-:W-:Y:S02]  /*2810*/  USEL UR7, URZ, 0x1, UP0 ;  /* 0x00000001ff077887 */ /* 0x000fe40008000000 */
[----:B------:R-:W-:-:S04]  /*2820*/  USEL UR4, UR4, URZ, UP0 ;  /* 0x000000ff04047287 */ /* 0x000fc80008000000 */
[----:B------:R-:W-:Y:S01]  /*2830*/  ULEA UR4, UR4, UR37, 0x3 ;  /* 0x0000002504047291 */ /* 0x000fe2000f8e18ff */
[----:B-1----:R-:W-:-:S04]  /*2840*/  LOP3.LUT R2, R12, UR7, RZ, 0x3c, !PT ;  /* 0x000000070c027c12 */ /* 0x002fc8000f8e3cff */
[----:B------:R-:W-:-:S04]  /*2850*/  SHF.L.U32 R0, R2, 0x1f, RZ ;  /* 0x0000001f02007819 */ /* 0x000fc800000006ff */
[----:B------:R-:W1:Y:S02]  /*2860*/  SYNCS.PHASECHK.TRANS64 P0, [UR4+0x80], R0 ;  /* 0x00008000ff0075a7 */ /* 0x000e640008001004 */
[----:B-1----:R-:W-:Y:S05]  /*2870*/  @P0 EXIT ;  /* 0x000000000000094d */ /* 0x002fea0003800000 */
[----:B------:R-:W-:Y:S02]  /*2880*/  SHF.L.U32 R2, R2, 0x1f, RZ ;  /* 0x0000001f02027819 */ /* 0x000fe400000006ff */
[----:B------:R-:W-:-:S07]  /*2890*/  MOV R0, UR4 ;  /* 0x0000000400007c02 */ /* 0x000fce0008000f00 */
.L_x_45:
[----:B-1----:R1:W2:Y:S02]  /*28a0*/  SYNCS.PHASECHK.TRANS64.TRYWAIT P0, [R0+URZ+0x80], R2 ;  /* 0x00008002000075a7 */ /* 0x0022a400080011ff */
[----:B--2---:R-:W-:Y:S05]  /*28b0*/  @!P0 NANOSLEEP.SYNCS 0x989680 ;  /* 0x009896800000895d */ /* 0x004fea0003900000 */
[----:B------:R-:W2:Y:S02]  /*28c0*/  @!P0 SYNCS.PHASECHK.TRANS64 P0, [R0+URZ+0x80], R2 ;  /* 0x00008002000085a7 */ /* 0x000ea400080010ff */
[----:B--2---:R-:W-:Y:S05]  /*28d0*/  @P0 EXIT ;  /* 0x000000000000094d */ /* 0x004fea0003800000 */
[----:B------:R-:W-:Y:S05]  /*28e0*/  BRA `(.L_x_45) ;  /* 0xfffffffc00ec7947 */ /* 0x000fea000383ffff */
.L_x_38:
[----:B------:R-:W-:-:S09]  /*28f0*/  UISETP.NE.AND UP1, UPT, UR8, URZ, UPT ;  /* 0x000000ff0800728c */ /* 0x000fd2000bf25270 */
[----:B------:R-:W-:Y:S05]  /*2900*/  BRA.U UP1, `(.L_x_46) ;  /* 0x0000000d01b47547 */ /* 0x000fea000b800000 */
[----:B------:R-:W-:Y:S01]  /*2910*/  UMOV UR4, 0x40 ;  /* 0x0000004000047882 */ /* 0x000fe20000000000 */
[----:B------:R-:W-:Y:S01]  /*2920*/  NOP ;  /* 0x0000000000007918 */ /* 0x000fe20000000000 */
[----:B------:R-:W-:Y:S01]  /*2930*/  ULEA UR4, UR37, UR4, 0x18 ;  /* 0x0000000425047291 */ /* 0x000fe2000f8ec0ff */
[----:B------:R-:W-:Y:S02]  /*2940*/  UMOV UR5, 0x400 ;  /* 0x0000040000057882 */ /* 0x000fe40000000000 */
[----:B------:R-:W-:-:S06]  /*2950*/  ULEA UR37, UR37, UR5, 0x18 ;  /* 0x0000000525257291 */ /* 0x000fcc000f8ec0ff */
[----:B------:R-:W1:Y:S02]  /*2960*/  LDS.U8 R0, [UR4+0x1c] ;  /* 0x00001c04ff007984 */ /* 0x000e640008000000 */
[----:B-1----:R-:W-:-:S13]  /*2970*/  ISETP.NE.AND P0, PT, R0, RZ, PT ;  /* 0x000000ff0000720c */ /* 0x002fda0003f05270 */
[----:B------:R-:W-:Y:S05]  /*2980*/  @P0 BRA `(.L_x_47) ;  /* 0x0000000000580947 */ /* 0x000fea0003800000 */
[----:B------:R-:W-:-:S13]  /*2990*/  ELECT P0, URZ, PT ;  /* 0x0000000000ff782f */ /* 0x000fda0003800000 */
[----:B------:R-:W-:Y:S05]  /*29a0*/  @!P0 BRA `(.L_x_48) ;  /* 0x0000000000608947 */ /* 0x000fea0003800000 */
[----:B------:R-:W-:Y:S01]  /*29b0*/  UMOV UR5, 0x10 ;  /* 0x0000001000057882 */ /* 0x000fe20000000000 */
[----:B------:R-:W-:Y:S01]  /*29c0*/  HFMA2 R0, -RZ, RZ, 0, 5.9604644775390625e-08 ;  /* 0x00000001ff007431 */ /* 0x000fe200000001ff */
[----:B------:R-:W-:-:S03]  /*29d0*/  MOV R2, 0xffff ;  /* 0x0000ffff00027802 */ /* 0x000fc60000000f00 */
[----:B------:R-:W-:Y:S04]  /*29e0*/  DEPBAR.LE SB1, 0x36 ;  /* 0x00009d800000791a */ /* 0x000fe80000000000 */
[----:B------:R-:W1:Y:S02]  /*29f0*/  UTCATOMSWS.FIND_AND_SET.ALIGN UP0, UR5, UR5 ;  /* 0x00000005000575e3 */ /* 0x000e640008000800 */
[----:B-1----:R-:W-:Y:S01]  /*2a00*/  MOV R3, UR5 ;  /* 0x0000000500037c02 */ /* 0x002fe20008000f00 */
[----:B------:R-:W-:Y:S06]  /*2a10*/  BRA.U UP0, `(.L_x_49) ;  /* 0x0000000100187547 */ /* 0x000fec000b800000 */
.L_x_50:
[----:B------:R-:W-:Y:S05]  /*2a20*/  NANOSLEEP 0x64 ;  /* 0x000000640000795d */ /* 0x000fea0003800000 */
[----:B------:R-:W-:-:S05]  /*2a30*/  UMOV UR5, 0x10 ;  /* 0x0000001000057882 */ /* 0x000fca0000000000 */
[----:B------:R-:W-:Y:S04]  /*2a40*/  DEPBAR.LE SB1, 0x36 ;  /* 0x00009d800000791a */ /* 0x000fe80000000000 */
[----:B------:R-:W1:Y:S02]  /*2a50*/  UTCATOMSWS.FIND_AND_SET.ALIGN UP0, UR5, UR5 ;  /* 0x00000005000575e3 */ /* 0x000e640008000800 */
[----:B-1----:R-:W-:Y:S01]  /*2a60*/  MOV R3, UR5 ;  /* 0x0000000500037c02 */ /* 0x002fe20008000f00 */
[----:B------:R-:W-:Y:S05]  /*2a70*/  BRA.U !UP0, `(.L_x_50) ;  /* 0xfffffffd08e87547 */ /* 0x000fea000b83ffff */
.L_x_49:
[-C--:B------:R-:W-:Y:S02]  /*2a80*/  SHF.L.U32 R2, R2, R3.reuse, RZ ;  /* 0x0000000302027219 */ /* 0x080fe400000006ff */
[----:B------:R-:W-:Y:S01]  /*2a90*/  SHF.L.U32 R0, R0, R3, RZ ;  /* 0x0000000300007219 */ /* 0x000fe200000006ff */
[----:B------:R-:W-:Y:S02]  /*2aa0*/  IMAD.SHL.U32 R3, R3, 0x20, RZ ;  /* 0x0000002003037824 */ /* 0x000fe400078e00ff */
[----:B------:R1:W-:Y:S04]  /*2ab0*/  ATOMS.OR RZ, [UR4+0x14], R2 ;  /* 0x00001402ffff798c */ /* 0x0003e8000b000004 */
[----:B------:R1:W-:Y:S04]  /*2ac0*/  ATOMS.OR RZ, [UR4+0x18], R0 ;  /* 0x00001800ffff798c */ /* 0x0003e8000b000004 */
[----:B------:R1:W-:Y:S01]  /*2ad0*/  STS [UR37+0x120], R3 ;  /* 0x00012003ff007988 */ /* 0x0003e20008000825 */
[----:B------:R-:W-:Y:S05]  /*2ae0*/  BRA `(.L_x_48) ;  /* 0x0000000000107947 */ /* 0x000fea0003800000 */
.L_x_47:
[----:B------:R-:W-:Y:S02]  /*2af0*/  MOV R0, 0xffffffff ;  /* 0xffffffff00007802 */ /* 0x000fe40000000f00 */
[----:B------:R-:W-:-:S03]  /*2b00*/  MOV R2, 0x2b30 ;  /* 0x00002b3000027802 */ /* 0x000fc60000000f00 */
[----:B------:R1:W-:Y:S04]  /*2b10*/  STS [UR37+0x120], R0 ;  /* 0x00012000ff007988 */ /* 0x0003e80008000825 */
[----:B-1-3-5:R-:W-:Y:S05]  /*2b20*/  CALL.REL.NOINC `($__internal_1_$__cuda_sm10x_tcgen05_guardrail_trap_phase_invalid_during_alloc) ;  /* 0x0000006800c87944 */ /* 0x02afea0003c00000 */
.L_x_48:
[----:B------:R-:W-:Y:S05]  /*2b30*/  WARPSYNC.ALL ;  /* 0x0000000000007948 */ /* 0x000fea0003800000 */
[----:B------:R-:W2:Y:S01]  /*2b40*/  S2UR UR5, SR_CgaCtaId ;  /* 0x00000000000579c3 */ /* 0x000ea20000008800 */
[----:B------:R-:W-:Y:S01]  /*2b50*/  UMOV UR4, 0x400 ;  /* 0x0000040000047882 */ /* 0x000fe20000000000 */
[----:B------:R-:W-:-:S06]  /*2b60*/  NOP ;  /* 0x0000000000007918 */ /* 0x000fcc0000000000 */
[----:B------:R-:W-:Y:S06]  /*2b70*/  BAR.ARV 0x6, 0xa0 ;  /* 0x0182800000007b1d */ /* 0x000fec0000002000 */
[----:B------:R-:W4:Y:S01]  /*2b80*/  LDCU UR7, c[0x0][0x38c] ;  /* 0x00007180ff0777ac */ /* 0x000f220008000800 */
[----:B------:R-:W-:Y:S01]  /*2b90*/  IMAD.MOV.U32 R11, RZ, RZ, 0x1 ;  /* 0x00000001ff0b7424 */ /* 0x000fe200078e00ff */
[----:B------:R-:W-:Y:S01]  /*2ba0*/  CS2R R8, SRZ ;  /* 0x0000000000087805 */ /* 0x000fe2000001ff00 */
[----:B------:R-:W-:Y:S01]  /*2bb0*/  IMAD.MOV.U32 R10, RZ, RZ, RZ ;  /* 0x000000ffff0a7224 */ /* 0x000fe200078e00ff */
[----:B------:R-:W3:Y:S01]  /*2bc0*/  LDCU UR6, c[0x0][0x38c] ;  /* 0x00007180ff0677ac */ /* 0x000ee20008000800 */
[----:B------:R-:W-:Y:S01]  /*2bd0*/  UMOV UR15, URZ ;  /* 0x000000ff000f7c82 */ /* 0x000fe20008000000 */
[----:B------:R-:W-:Y:S01]  /*2be0*/  UMOV UR14, URZ ;  /* 0x000000ff000e7c82 */ /* 0x000fe20008000000 */
[----:B--2---:R-:W-:Y:S01]  /*2bf0*/  ULEA UR5, UR5, UR4, 0x18 ;  /* 0x0000000405057291 */ /* 0x004fe2000f8ec0ff */
[----:B------:R-:W-:Y:S01]  /*2c00*/  UMOV UR24, 0x0 ;  /* 0x0000000000187882 */ /* 0x000fe20000000000 */
[----:B------:R-:W-:-:S02]  /*2c10*/  UMOV UR25, 0x8200010 ;  /* 0x0820001000197882 */ /* 0x000fc40000000000 */
[----:B------:R-:W-:Y:S02]  /*2c20*/  UIADD3 UR10, UPT, UPT, UR5, 0x8400, URZ ;  /* 0x00008400050a7890 */ /* 0x000fe4000fffe0ff */
[----:B------:R-:W-:Y:S02]  /*2c30*/  UIADD3 UR11, UPT, UPT, UR5, 0x10400, URZ ;  /* 0x00010400050b7890 */ /* 0x000fe4000fffe0ff */
[----:B----4-:R-:W-:Y:S01]  /*2c40*/  UIADD3 UR7, UPT, UPT, UR7, 0x3f, URZ ;  /* 0x0000003f07077890 */ /* 0x010fe2000fffe0ff */
[----:B-1----:R-:W1:Y:S01]  /*2c50*/  LDS R0, [UR5+0x120] ;  /* 0x00012005ff007984 */ /* 0x002e620008000800 */
[----:B------:R-:W-:Y:S02]  /*2c60*/  USHF.R.U32.HI UR10, URZ, 0x4, UR10 ;  /* 0x00000004ff0a7899 */ /* 0x000fe4000801160a */
[----:B------:R-:W-:Y:S02]  /*2c70*/  USHF.R.S32.HI UR4, URZ, 0x1f, UR7 ;  /* 0x0000001fff047899 */ /* 0x000fe40008011407 */
[----:B------:R-:W-:-:S02]  /*2c80*/  USHF.R.U32.HI UR11, URZ, 0x4, UR11 ;  /* 0x00000004ff0b7899 */ /* 0x000fc4000801160b */
[----:B------:R-:W-:Y:S02]  /*2c90*/  ULEA.HI UR4, UR4, UR7, URZ, 0x6 ;  /* 0x0000000704047291 */ /* 0x000fe4000f8f30ff */
[----:B------:R-:W-:Y:S02]  /*2ca0*/  ULOP3.LUT UR10, UR10, 0x3fff, URZ, 0xc0, !UPT ;  /* 0x00003fff0a0a7892 */ /* 0x000fe4000f8ec0ff */
[----:B------:R-:W-:Y:S02]  /*2cb0*/  USHF.R.S32.HI UR4, URZ, 0x6, UR4 ;  /* 0x00000006ff047899 */ /* 0x000fe40008011404 */
[----:B------:R-:W-:Y:S02]  /*2cc0*/  ULOP3.LUT UR11, UR11, 0x3fff, URZ, 0xc0, !UPT ;  /* 0x00003fff0b0b7892 */ /* 0x000fe4000f8ec0ff */
[----:B------:R-:W-:Y:S01]  /*2cd0*/  UISETP.LT.AND UP0, UPT, UR4, 0x1, UPT ;  /* 0x000000010400788c */ /* 0x000fe2000bf01270 */
[----:B------:R-:W-:Y:S01]  /*2ce0*/  UMOV UR22, 0x0 ;  /* 0x0000000000167882 */ /* 0x000fe20000000000 */
[----:B------:R-:W-:-:S02]  /*2cf0*/  UMOV UR23, 0x8200010 ;  /* 0x0820001000177882 */ /* 0x000fc40000000000 */
[----:B------:R-:W-:Y:S02]  /*2d00*/  USEL UR9, UR4, 0x1, !UP0 ;  /* 0x0000000104097887 */ /* 0x000fe4000c000000 */
[----:B------:R-:W-:Y:S02]  /*2d10*/  ULOP3.LUT UR10, UR10, 0x10000, URZ, 0xfc, !UPT ;  /* 0x000100000a0a7892 */ /* 0x000fe4000f8efcff */
[----:B------:R-:W-:Y:S02]  /*2d20*/  ULOP3.LUT UR11, UR11, 0x10000, URZ, 0xfc, !UPT ;  /* 0x000100000b0b7892 */ /* 0x000fe4000f8efcff */
[----:B------:R-:W-:Y:S02]  /*2d30*/  UIADD3 UR9, UPT, UPT, -UR9, URZ, URZ ;  /* 0x000000ff09097290 */ /* 0x000fe4000fffe1ff */
[----:B---3--:R-:W-:Y:S01]  /*2d40*/  UISETP.GE.AND UP3, UPT, UR6, 0x1, UPT ;  /* 0x000000010600788c */ /* 0x008fe2000bf66270 */
[----:B------:R-:W-:Y:S01]  /*2d50*/  UMOV UR20, 0x0 ;  /* 0x0000000000147882 */ /* 0x000fe20000000000 */
[----:B------:R-:W-:Y:S01]  /*2d60*/  UMOV UR21, 0x8200010 ;  /* 0x0820001000157882 */ /* 0x000fe20000000000 */
[----:B------:R-:W-:Y:S01]  /*2d70*/  UMOV UR18, 0x0 ;  /* 0x0000000000127882 */ /* 0x000fe20000000000 */
[----:B------:R-:W-:Y:S01]  /*2d80*/  UMOV UR19, 0x8200010 ;  /* 0x0820001000137882 */ /* 0x000fe20000000000 */
[----:B-1----:R-:W-:-:S15]  /*2d90*/  R2UR UR16, R0 ;  /* 0x00000000001072ca */ /* 0x002fde00000e0000 */
.L_x_57:
[----:B------:R-:W-:Y:S02]  /*2da0*/  LEA R0, R10, UR5, 0x3 ;  /* 0x000000050a007c11 */ /* 0x000fe4000f8e18ff */
[----:B------:R-:W-:Y:S02]  /*2db0*/  SHF.L.U32 R2, R9, 0x1f, RZ ;  /* 0x0000001f09027819 */ /* 0x000fe400000006ff */
[----:B------:R-:W-:Y:S01]  /*2dc0*/  PLOP3.LUT P0, PT, PT, PT, UP3, 0x80, 0x8 ;  /* 0x000000000008781c */ /* 0x000fe20003f0f038 */
[----:B------:R-:W-:Y:S01]  /*2dd0*/  VIADD R3, R0, 0x80 ;  /* 0x0000008000037836 */ /* 0x000fe20000000000 */
[----:B-1----:R-:W1:Y:S02]  /*2de0*/  SYNCS.PHASECHK.TRANS64.TRYWAIT P1, [R0+URZ+0x70], R2 ;  /* 0x00007002000075a7 */ /* 0x002e6400080211ff */
[----:B-1-3--:R-:W-:Y:S09]  /*2df0*/  @!P1 BRA `(.L_x_51) ;  /* 0x0000006000149947 */ /* 0x00aff20003800000 */
.L_x_140:
[----:B------:R-:W-:Y:S01]  /*2e00*/  LEA R4, R10, UR5, 0x4 ;  /* 0x000000050a047c11 */ /* 0x000fe2000f8e20ff */
[----:B------:R-:W-:Y:S01]  /*2e10*/  @UP3 ULEA UR6, UR14, UR5, 0x3 ;  /* 0x000000050e063291 */ /* 0x000fe2000f8e18ff */
[----:B------:R-:W-:Y:S01]  /*2e20*/  PLOP3.LUT P2, PT, PT, PT, PT, 0x80, 0x8 ;  /* 0x000000000008781c */ /* 0x000fe20003f4f070 */
[----:B------:R-:W-:Y:S01]  /*2e30*/  ULEA UR7, UR15, UR5, 0x3 ;  /* 0x000000050f077291 */ /* 0x000fe2000f8e18ff */
[----:B------:R-:W-:Y:S01]  /*2e40*/  PRMT R3, RZ, 0x654, R3 ;  /* 0x00000654ff037816 */ /* 0x000fe20000000003 */
[----:B------:R-:W-:Y:S01]  /*2e50*/  ULEA UR8, UR15, UR16, 0x7 ;  /* 0x000000100f087291 */ /* 0x000fe2000f8e38ff */
[----:B------:R-:W2:Y:S01]  /*2e60*/  LDS.128 R4, [R4+0x100] ;  /* 0x0001000004047984 */ /* 0x000ea20000000c00 */
[----:B-1----:R-:W-:Y:S02]  /*2e70*/  @P0 SHF.L.U32 R2, R8, 0x1f, RZ ;  /* 0x0000001f08020819 */ /* 0x002fe400000006ff */
[----:B------:R-:W-:Y:S01]  /*2e80*/  SHF.L.U32 R0, R11, 0x1f, RZ ;  /* 0x0000001f0b007819 */ /* 0x000fe200000006ff */
[----:B------:R-:W-:Y:S01]  /*2e90*/  @!PT LDS RZ, [RZ] ;  /* 0x00000000fffff984 */ /* 0x000fe20000000800 */
[----:B------:R-:W-:Y:S01]  /*2ea0*/  @!PT LDS RZ, [RZ] ;  /* 0x00000000fffff984 */ /* 0x000fe20000000800 */
[----:B------:R-:W-:Y:S01]  /*2eb0*/  @!PT LDS RZ, [RZ] ;  /* 0x00000000fffff984 */ /* 0x000fe20000000800 */
[----:B------:R-:W-:Y:S01]  /*2ec0*/  @!PT LDS RZ, [RZ] ;  /* 0x00000000fffff984 */ /* 0x000fe20000000800 */
[----:B------:R1:W-:Y:S06]  /*2ed0*/  MEMBAR.ALL.CTA ;  /* 0x0000000000007992 */ /* 0x0003ec0000008000 */
[----:B-1----:R-:W1:Y:S02]  /*2ee0*/  FENCE.VIEW.ASYNC.S ;  /* 0x00000000000073c6 */ /* 0x002e640000000000 */
[----:B-1----:R1:W-:Y:S01]  /*2ef0*/  SYNCS.ARRIVE.TRANS64.RED.A1T0 RZ, [R3+URZ], RZ ;  /* 0x000000ff03ff79a7 */ /* 0x0023e200081004ff */
[----:B------:R1:W3:Y:S01]  /*2f00*/  @P0 SYNCS.PHASECHK.TRANS64.TRYWAIT P2, [UR6], R2 ;  /* 0x00000002ff0005a7 */ /* 0x0002e20008041106 */
[----:B--2---:R-:W-:Y:S01]  /*2f10*/  LOP3.LUT P1, RZ, R6, 0x1, RZ, 0xc0, !PT ;  /* 0x0000000106ff7812 */ /* 0x004fe2000782c0ff */
[----:B------:R-:W2:Y:S02]  /*2f20*/  SYNCS.PHASECHK.TRANS64.TRYWAIT P0, [UR7+0xb0], R0 ;  /* 0x0000b000ff0075a7 */ /* 0x000ea40008001107 */
[----:B-123--:R-:W-:Y:S10]  /*2f30*/  @!P0 BRA `(.L_x_52) ;  /* 0x0000005c00d88947 */ /* 0x00eff40003800000 */
.L_x_142:
[----:B------:R-:W-:Y:S01]  /*2f40*/  IADD3 R10, PT, PT, R10, 0x1, RZ ;  /* 0x000000010a0a7810 */ /* 0x000fe20007ffe0ff */
[----:B------:R-:W-:Y:S06]  /*2f50*/  BRA.U !UP3, `(.L_x_53) ;  /* 0x000000010bc07547 */ /* 0x000fec000b800000 */
[----:B------:R-:W-:Y:S01]  /*2f60*/  UPLOP3.LUT UP4, UPT, UPT, UPT, UPT, 0x40, 0x4 ;  /* 0x000000000004789c */ /* 0x000fe20003f8e870 */
[----:B------:R-:W-:Y:S01]  /*2f70*/  UMOV UR13, UR9 ;  /* 0x00000009000d7c82 */ /* 0x000fe20008000000 */
[----:B------:R-:W-:Y:S01]  /*2f80*/  UMOV UR12, UR4 ;  /* 0x00000004000c7c82 */ /* 0x000fe20008000000 */
[----:B------:R-:W-:-:S08]  /*2f90*/  UMOV UR17, UR14 ;  /* 0x0000000e00117c82 */ /* 0x000fd00008000000 */
.L_x_56:
[----:B------:R-:W-:Y:S02]  /*2fa0*/  UIADD3 UR13, UPT, UPT, UR13, 0x1, URZ ;  /* 0x000000010d0d7890 */ /* 0x000fe4000fffe0ff */
[----:B--2---:R-:W-:Y:S02]  /*2fb0*/  ULEA UR6, UR17, UR5, 0x3 ;  /* 0x0000000511067291 */ /* 0x004fe4000f8e18ff */
[----:B------:R-:W-:Y:S01]  /*2fc0*/  UISETP.NE.AND UP0, UPT, UR13, URZ, UPT ;  /* 0x000000ff0d00728c */ /* 0x000fe2000bf05270 */
[----:B---3--:R-:W-:Y:S10]  /*2fd0*/  @P2 BRA `(.L_x_54) ;  /* 0x00000000000c2947 */ /* 0x008ff40003800000 */
[----:B-1----:R-:W-:Y:S04]  /*2fe0*/  SHF.L.U32 R2, R8, 0x1f, RZ ;  /* 0x0000001f08027819 */ /* 0x002fe800000006ff */
[----:B------:R-:W1:Y:S02]  /*2ff0*/  SYNCS.PHASECHK.TRANS64.TRYWAIT P0, [UR6], R2 ;  /* 0x00000002ff0075a7 */ /* 0x000e640008001106 */
[----:B-1----:R-:W-:Y:S05]  /*3000*/  @!P0 BRA `(.L_x_55) ;  /* 0x0000005c00bc8947 */ /* 0x002fea0003800000 */
.L_x_54:
[----:B------:R-:W-:Y:S01]  /*3010*/  UISETP.NE.AND UP1, UPT, UR12, 0x1, UPT ;  /* 0x000000010c00788c */ /* 0x000fe2000bf25270 */
[----:B------:R-:W-:Y:S01]  /*3020*/  PLOP3.LUT P2, PT, PT, PT, PT, 0x80, 0x8 ;  /* 0x000000000008781c */ /* 0x000fe20003f4f070 */
[----:B------:R-:W-:Y:S02]  /*3030*/  UIADD3 UR14, UPT, UPT, UR17, 0x1, URZ ;  /* 0x00000001110e7890 */ /* 0x000fe4000fffe0ff */
[----:B------:R-:W-:Y:S02]  /*3040*/  ULEA UR28, UR17, UR11, 0xa ;  /* 0x0000000b111c7291 */ /* 0x000fe4000f8e50ff */
[----:B------:R-:W-:Y:S01]  /*3050*/  UISETP.NE.AND UP2, UPT, UR14, 0x2, UPT ;  /* 0x000000020e00788c */ /* 0x000fe2000bf45270 */
[----:B------:R-:W-:Y:S01]  /*3060*/  PLOP3.LUT P0, PT, PT, PT, UP1, 0x80, 0x8 ;  /* 0x000000000008781c */ /* 0x000fe20003f0f018 */
[----:B------:R-:W-:Y:S02]  /*3070*/  UIADD3 UR40, UPT, UPT, UR28, 0x2, URZ ;  /* 0x000000021c287890 */ /* 0x000fe4000fffe0ff */
[----:B------:R-:W-:Y:S02]  /*3080*/  USEL UR27, URZ, 0x1, UP2 ;  /* 0x00000001ff1b7887 */ /* 0x000fe40009000000 */
[----:B------:R-:W-:Y:S02]  /*3090*/  USEL UR14, UR14, URZ, UP2 ;  /* 0x000000ff0e0e7287 */ /* 0x000fe40009000000 */
[----:B------:R-:W-:Y:S02]  /*30a0*/  UIADD3 UR36, UPT, UPT, UR28, 0x4, URZ ;  /* 0x000000041c247890 */ /* 0x000fe4000fffe0ff */
[----:B------:R-:W-:Y:S01]  /*30b0*/  @UP1 ULEA UR26, UR14, UR5, 0x3 ;  /* 0x000000050e1a1291 */ /* 0x000fe2000f8e18ff */
[----:B------:R-:W-:Y:S01]  /*30c0*/  LOP3.LUT R8, R8, UR27, RZ, 0x3c, !PT ;  /* 0x0000001b08087c12 */ /* 0x000fe2000f8e3cff */
[----:B------:R-:W-:Y:S02]  /*30d0*/  UIADD3 UR32, UPT, UPT, UR28, 0x6, URZ ;  /* 0x000000061c207890 */ /* 0x000fe4000fffe0ff */
[----:B------:R-:W-:Y:S01]  /*30e0*/  UIADD3 UR6, UPT, UPT, UR6, 0x10, URZ ;  /* 0x0000001006067890 */ /* 0x000fe2000fffe0ff */
[----:B-1----:R-:W-:Y:S01]  /*30f0*/  @P0 SHF.L.U32 R0, R8, 0x1f, RZ ;  /* 0x0000001f08000819 */ /* 0x002fe200000006ff */
[----:B------:R-:W-:Y:S01]  /*3100*/  UIADD3 UR12, UPT, UPT, UR12, -0x1, URZ ;  /* 0xffffffff0c0c7890 */ /* 0x000fe2000fffe0ff */
[----:B------:R-:W-:Y:S02]  /*3110*/  UMOV UR29, 0x40004040 ;  /* 0x40004040001d7882 */ /* 0x000fe40000000000 */
[----:B------:R2:W3:Y:S01]  /*3120*/  @P0 SYNCS.PHASECHK.TRANS64.TRYWAIT P2, [UR26], R0 ;  /* 0x00000000ff0005a7 */ /* 0x0004e2000804111a */
[----:B------:R-:W-:Y:S01]  /*3130*/  ULEA UR26, UR17, UR10, 0xa ;  /* 0x0000000a111a7291 */ /* 0x000fe2000f8e50ff */
[----:B------:R-:W-:Y:S01]  /*3140*/  UMOV UR27, 0x40004040 ;  /* 0x40004040001b7882 */ /* 0x000fe20000000000 */
[----:B------:R-:W-:Y:S02]  /*3150*/  UMOV UR41, 0x40004040 ;  /* 0x4000404000297882 */ /* 0x000fe40000000000 */
[----:B------:R-:W-:Y:S02]  /*3160*/  UIADD3 UR38, UPT, UPT, UR26, 0x2, URZ ;  /* 0x000000021a267890 */ /* 0x000fe4000fffe0ff */
[----:B------:R-:W-:Y:S02]  /*3170*/  UIADD3 UR34, UPT, UPT, UR26, 0x4, URZ ;  /* 0x000000041a227890 */ /* 0x000fe4000fffe0ff */
[----:B------:R-:W-:Y:S01]  /*3180*/  UIADD3 UR30, UPT, UPT, UR26, 0x6, URZ ;  /* 0x000000061a1e7890 */ /* 0x000fe2000fffe0ff */
[----:B------:R2:W-:Y:S01]  /*3190*/  UTCHMMA gdesc[UR26], gdesc[UR28], tmem[UR8], tmem[UR24], idesc[UR25], UP4 ;  /* 0x00ff181c1a0075ea */ /* 0x0005e2000a000008 */
[----:B------:R-:W-:Y:S01]  /*31a0*/  UPLOP3.LUT UP4, UPT, UPT, UPT, UPT, 0x80, 0x8 ;  /* 0x000000000008789c */ /* 0x000fe20003f8f070 */
[----:B------:R-:W-:Y:S01]  /*31b0*/  UMOV UR39, 0x40004040 ;  /* 0x4000404000277882 */ /* 0x000fe20000000000 */
[----:B------:R-:W-:Y:S01]  /*31c0*/  UMOV UR37, 0x40004040 ;  /* 0x4000404000257882 */ /* 0x000fe20000000000 */
[----:B------:R2:W-:Y:S01]  /*31d0*/  UTCHMMA gdesc[UR38], gdesc[UR40], tmem[UR8], tmem[UR22], idesc[UR23], UPT ;  /* 0x00ff1628260075ea */ /* 0x0005e2000b800008 */
[----:B------:R-:W-:Y:S01]  /*31e0*/  UMOV UR35, 0x40004040 ;  /* 0x4000404000237882 */ /* 0x000fe20000000000 */
[----:B------:R-:W-:Y:S01]  /*31f0*/  UMOV UR33, 0x40004040 ;  /* 0x4000404000217882 */ /* 0x000fe20000000000 */
[----:B------:R-:W-:Y:S01]  /*3200*/  UMOV UR31, 0x40004040 ;  /* 0x40004040001f7882 */ /* 0x000fe20000000000 */
[----:B------:R2:W-:Y:S01]  /*3210*/  UTCHMMA gdesc[UR34], gdesc[UR36], tmem[UR8], tmem[UR20], idesc[UR21], UPT ;  /* 0x00ff1424220075ea */ /* 0x0005e2000b800008 */
[----:B------:R2:W-:Y:S01]  /*3220*/  UTCHMMA gdesc[UR30], gdesc[UR32], tmem[UR8], tmem[UR18], idesc[UR19], UPT ;  /* 0x00ff12201e0075ea */ /* 0x0005e2000b800008 */
[----:B------:R2:W-:Y:S01]  /*3230*/  UTCBAR [UR6], URZ ;  /* 0x000000ff060073e9 */ /* 0x0005e200080000ff */
[----:B------:R-:W-:Y:S01]  /*3240*/  UMOV UR17, UR14 ;  /* 0x0000000e00117c82 */ /* 0x000fe20008000000 */
[----:B------:R-:W-:Y:S05]  /*3250*/  BRA.U UP0, `(.L_x_56) ;  /* 0xfffffffd00507547 */ /* 0x000fea000b83ffff */
.L_x_53:
[----:B------:R-:W-:Y:S01]  /*3260*/  UIADD3 UR15, UPT, UPT, UR15, 0x1, URZ ;  /* 0x000000010f0f7890 */ /* 0x000fe2000fffe0ff */
[C---:B------:R-:W-:Y:S01]  /*3270*/  ISETP.NE.AND P0, PT, R10.reuse, 0x2, PT ;  /* 0x000000020a00780c */ /* 0x040fe20003f05270 */
[----:B------:R-:W-:Y:S02]  /*3280*/  UIADD3 UR7, UPT, UPT, UR7, 0x90, URZ ;  /* 0x0000009007077890 */ /* 0x000fe4000fffe0ff */
[----:B------:R-:W-:Y:S01]  /*3290*/  UISETP.NE.AND UP0, UPT, UR15, 0x4, UPT ;  /* 0x000000040f00788c */ /* 0x000fe2000bf05270 */
[----:B-12---:R-:W-:Y:S02]  /*32a0*/  SEL R0, RZ, 0x1, P0 ;  /* 0x00000001ff007807 */ /* 0x006fe40000000000 */
[----:B------:R-:W-:Y:S01]  /*32b0*/  SEL R10, R10, RZ, P0 ;  /* 0x000000ff0a0a7207 */ /* 0x000fe20000000000 */
[----:B------:R-:W-:Y:S01]  /*32c0*/  USEL UR6, URZ, 0x1, UP0 ;  /* 0x00000001ff067887 */ /* 0x000fe20008000000 */
[----:B------:R-:W-:Y:S01]  /*32d0*/  LOP3.LUT R9, R9, R0, RZ, 0x3c, !PT ;  /* 0x0000000009097212 */ /* 0x000fe200078e3cff */
[----:B------:R-:W-:Y:S01]  /*32e0*/  USEL UR15, UR15, URZ, UP0 ;  /* 0x000000ff0f0f7287 */ /* 0x000fe20008000000 */
[----:B------:R1:W-:Y:S03]  /*32f0*/  UTCBAR [UR7], URZ ;  /* 0x000000ff070073e9 */ /* 0x0003e600080000ff */
[----:B------:R-:W-:Y:S01]  /*3300*/  LOP3.LUT R11, R11, UR6, RZ, 0x3c, !PT ;  /* 0x000000060b0b7c12 */ /* 0x000fe2000f8e3cff */
[----:B------:R-:W-:Y:S07]  /*3310*/  @P1 BRA `(.L_x_57) ;  /* 0xfffffff800a01947 */ /* 0x000fee000383ffff */
[----:B------:R-:W2:Y:S01]  /*3320*/  S2UR UR4, SR_CgaCtaId ;  /* 0x00000000000479c3 */ /* 0x000ea20000008800 */
[----:B------:R-:W-:Y:S01]  /*3330*/  ELECT P0, URZ, PT ;  /* 0x0000000000ff782f */ /* 0x000fe20003800000 */
[----:B------:R-:W-:Y:S01]  /*3340*/  IMAD.MOV.U32 R0, RZ, RZ, 0x1 ;  /* 0x00000001ff007424 */ /* 0x000fe200078e00ff */
[----:B------:R-:W-:Y:S01]  /*3350*/  UIADD3 UR5, UPT, UPT, UR5, 0xb0, URZ ;  /* 0x000000b005057890 */ /* 0x000fe2000fffe0ff */
[----:B------:R-:W-:Y:S01]  /*3360*/  SHF.L.U32 R2, R11, 0x1f, RZ ;  /* 0x0000001f0b027819 */ /* 0x000fe200000006ff */
[----:B------:R-:W-:-:S03]  /*3370*/  UMOV UR6, 0x40 ;  /* 0x0000004000067882 */ /* 0x000fc60000000000 */
[----:B------:R-:W-:Y:S01]  /*3380*/  UVIRTCOUNT.DEALLOC.SMPOOL 0x80 ;  /* 0x000000800000784c */ /* 0x000fe20000000000 */
[----:B--2---:R-:W-:Y:S02]  /*3390*/  ULEA UR4, UR4, UR6, 0x18 ;  /* 0x0000000604047291 */ /* 0x004fe4000f8ec0ff */
[----:B------:R-:W-:-:S07]  /*33a0*/  ULEA UR6, UR15, UR5, 0x3 ;  /* 0x000000050f067291 */ /* 0x000fce000f8e18ff */
[----:B------:R2:W-:Y:S02]  /*33b0*/  @P0 STS.U8 [UR4+0x1c], R0 ;  /* 0x00001c00ff000988 */ /* 0x0005e40008000004 */
[----:B------:R-:W4:Y:S02]  /*33c0*/  SYNCS.PHASECHK.TRANS64.TRYWAIT P0, [UR6], R2 ;  /* 0x00000002ff0075a7 */ /* 0x000f240008001106 */
[----:B--2-4-:R-:W-:Y:S05]  /*33d0*/  @!P0 BRA `(.L_x_58) ;  /* 0x0000005800e08947 */ /* 0x014fea0003800000 */
.L_x_145:
[----:B-1----:R-:W-:-:S04]  /*33e0*/  UIADD3 UR7, UPT, UPT, UR15, 0x1, URZ ;  /* 0x000000010f077890 */ /* 0x002fc8000fffe0ff */
[----:B------:R-:W-:-:S04]  /*33f0*/  UISETP.NE.AND UP0, UPT, UR7, 0x4, UPT ;  /* 0x000000040700788c */ /* 0x000fc8000bf05270 */
[----:B------:R-:W-:Y:S02]  /*3400*/  USEL UR8, URZ, 0x1, UP0 ;  /* 0x00000001ff087887 */ /* 0x000fe40008000000 */
[----:B------:R-:W-:-:S04]  /*3410*/  USEL UR7, UR7, URZ, UP0 ;  /* 0x000000ff07077287 */ /* 0x000fc80008000000 */
[----:B------:R-:W-:Y:S01]  /*3420*/  ULEA UR6, UR7, UR5, 0x3 ;  /* 0x0000000507067291 */ /* 0x000fe2000f8e18ff */
[----:B--2---:R-:W-:-:S04]  /*3430*/  LOP3.LUT R2, R11, UR8, RZ, 0x3c, !PT ;  /* 0x000000080b027c12 */ /* 0x004fc8000f8e3cff */
[----:B------:R-:W-:-:S04]  /*3440*/  SHF.L.U32 R3, R2, 0x1f, RZ ;  /* 0x0000001f02037819 */ /* 0x000fc800000006ff */
[----:B------:R-:W1:Y:S02]  /*3450*/  SYNCS.PHASECHK.TRANS64.TRYWAIT P0, [UR6], R3 ;  /* 0x00000003ff0075a7 */ /* 0x000e640008001106 */
[----:B-1----:R-:W-:Y:S05]  /*3460*/  @!P0 BRA `(.L_x_59) ;  /* 0x0000005800d48947 */ /* 0x002fea0003800000 */
.L_x_147:
[----:B------:R-:W-:-:S04]  /*3470*/  UIADD3 UR7, UPT, UPT, UR7, 0x1, URZ ;  /* 0x0000000107077890 */ /* 0x000fc8000fffe0ff */
[----:B------:R-:W-:-:S04]  /*3480*/  UISETP.NE.AND UP0, UPT, UR7, 0x4, UPT ;  /* 0x000000040700788c */ /* 0x000fc8000bf05270 */
[----:B------:R-:W-:Y:S02]  /*3490*/  USEL UR8, URZ, 0x1, UP0 ;  /* 0x00000001ff087887 */ /* 0x000fe40008000000 */
[----:B------:R-:W-:-:S04]  /*34a0*/  USEL UR7, UR7, URZ, UP0 ;  /* 0x000000ff07077287 */ /* 0x000fc80008000000 */
[----:B------:R-:W-:Y:S01]  /*34b0*/  ULEA UR6, UR7, UR5, 0x3 ;  /* 0x0000000507067291 */ /* 0x000fe2000f8e18ff */
[----:B------:R-:W-:-:S04]  /*34c0*/  LOP3.LUT R2, R2, UR8, RZ, 0x3c, !PT ;  /* 0x0000000802027c12 */ /* 0x000fc8000f8e3cff */
[----:B-1----:R-:W-:-:S04]  /*34d0*/  SHF.L.U32 R3, R2, 0x1f, RZ ;  /* 0x0000001f02037819 */ /* 0x002fc800000006ff */
[----:B------:R-:W1:Y:S02]  /*34e0*/  SYNCS.PHASECHK.TRANS64.TRYWAIT P0, [UR6], R3 ;  /* 0x00000003ff0075a7 */ /* 0x000e640008001106 */
[----:B-1----:R-:W-:Y:S05]  /*34f0*/  @!P0 BRA `(.L_x_60) ;  /* 0x0000005800c88947 */ /* 0x002fea0003800000 */
.L_x_149:
[----:B------:R-:W-:-:S04]  /*3500*/  UIADD3 UR7, UPT, UPT, UR7, 0x1, URZ ;  /* 0x0000000107077890 */ /* 0x000fc8000fffe0ff */
[----:B------:R-:W-:-:S04]  /*3510*/  UISETP.NE.AND UP0, UPT, UR7, 0x4, UPT ;  /* 0x000000040700788c */ /* 0x000fc8000bf05270 */
[----:B------:R-:W-:Y:S02]  /*3520*/  USEL UR6, URZ, 0x1, UP0 ;  /* 0x00000001ff067887 */ /* 0x000fe40008000000 */
[----:B------:R-:W-:-:S04]  /*3530*/  USEL UR7, UR7, URZ, UP0 ;  /* 0x000000ff07077287 */ /* 0x000fc80008000000 */
[----:B------:R-:W-:Y:S01]  /*3540*/  ULEA UR7, UR7, UR5, 0x3 ;  /* 0x0000000507077291 */ /* 0x000fe2000f8e18ff */
[----:B------:R-:W-:-:S04]  /*3550*/  LOP3.LUT R2, R2, UR6, RZ, 0x3c, !PT ;  /* 0x0000000602027c12 */ /* 0x000fc8000f8e3cff */
[----:B------:R-:W-:-:S04]  /*3560*/  SHF.L.U32 R2, R2, 0x1f, RZ ;  /* 0x0000001f02027819 */ /* 0x000fc800000006ff */
[----:B------:R-:W2:Y:S02]  /*3570*/  SYNCS.PHASECHK.TRANS64.TRYWAIT P0, [UR7], R2 ;  /* 0x00000002ff0075a7 */ /* 0x000ea40008001107 */
[----:B--2---:R-:W-:Y:S05]  /*3580*/  @!P0 BRA `(.L_x_61) ;  /* 0x0000005800bc8947 */ /* 0x004fea0003800000 */
.L_x_151:
[----:B------:R-:W-:Y:S01]  /*3590*/  NOP ;  /* 0x0000000000007918 */ /* 0x000fe20000000000 */
[----:B-1----:R-:W1:Y:S01]  /*35a0*/  LDS R0, [UR4+0x14] ;  /* 0x00001404ff007984 */ /* 0x002e620008000800 */
[----:B------:R-:W-:Y:S01]  /*35b0*/  ULOP3.LUT UR6, UR16, 0xffff, URZ, 0xc0, !UPT ;  /* 0x0000ffff10067892 */ /* 0x000fe2000f8ec0ff */
[----:B------:R-:W-:Y:S01]  /*35c0*/  UMOV UR8, 0xffff ;  /* 0x0000ffff00087882 */ /* 0x000fe20000000000 */
[----:B------:R-:W-:Y:S02]  /*35d0*/  UMOV UR5, 0x1 ;  /* 0x0000000100057882 */ /* 0x000fe40000000000 */
[----:B------:R-:W-:-:S04]  /*35e0*/  USHF.R.U32.HI UR6, URZ, 0x5, UR6 ;  /* 0x00000005ff067899 */ /* 0x000fc80008011606 */
[----:B------:R-:W-:Y:S02]  /*35f0*/  USHF.L.U32 UR8, UR8, UR6, URZ ;  /* 0x0000000608087299 */ /* 0x000fe400080006ff */
[----:B------:R-:W-:-:S04]  /*3600*/  USHF.L.U32 UR5, UR5, UR6, URZ ;  /* 0x0000000605057299 */ /* 0x000fc800080006ff */
[----:B-1----:R-:W-:-:S04]  /*3610*/  LOP3.LUT R0, R0, UR8, RZ, 0xc0, !PT ;  /* 0x0000000800007c12 */ /* 0x002fc8000f8ec0ff */
[----:B------:R-:W-:-:S13]  /*3620*/  ISETP.NE.AND P0, PT, R0, UR8, PT ;  /* 0x0000000800007c0c */ /* 0x000fda000bf05270 */
[----:B------:R-:W-:Y:S05]  /*3630*/  @P0 BRA `(.L_x_62) ;  /* 0x0000000000580947 */ /* 0x000fea0003800000 */
[----:B------:R-:W1:Y:S02]  /*3640*/  LDS R0, [UR4+0x18] ;  /* 0x00001804ff007984 */ /* 0x000e640008000800 */
[----:B-1----:R-:W-:-:S04]  /*3650*/  LOP3.LUT R0, R0, UR5, RZ, 0xc0, !PT ;  /* 0x0000000500007c12 */ /* 0x002fc8000f8ec0ff */
[----:B------:R-:W-:-:S13]  /*3660*/  ISETP.NE.AND P0, PT, R0, UR5, PT ;  /* 0x0000000500007c0c */ /* 0x000fda000bf05270 */
[----:B------:R-:W-:Y:S05]  /*3670*/  @P0 BRA `(.L_x_63) ;  /* 0x00000000003c0947 */ /* 0x000fea0003800000 */
[----:B------:R-:W1:Y:S01]  /*3680*/  S2R R2, SR_LANEID ;  /* 0x0000000000027919 */ /* 0x000e620000000000 */
[----:B------:R-:W-:Y:S01]  /*3690*/  ULOP3.LUT UR8, URZ, UR8, URZ, 0x33, !UPT ;  /* 0x00000008ff087292 */ /* 0x000fe2000f8e33ff */
[----:B------:R-:W-:Y:S02]  /*36a0*/  VOTEU.ANY UR7, UPT, PT ;  /* 0x0000000000077886 */ /* 0x000fe400038e0100 */
[----:B------:R-:W-:-:S03]  /*36b0*/  UFLO.U32 UR7, UR7 ;  /* 0x00000007000772bd */ /* 0x000fc600080e0000 */
[----:B------:R-:W-:-:S04]  /*36c0*/  IMAD.U32 R0, RZ, RZ, UR8 ;  /* 0x00000008ff007e24 */ /* 0x000fc8000f8e00ff */
[----:B------:R2:W4:Y:S02]  /*36d0*/  REDUX UR6, R0 ;  /* 0x00000000000673c4 */ /* 0x0005240000000000 */
[----:B------:R1:W-:Y:S02]  /*36e0*/  UTCATOMSWS.AND URZ, UR8 ;  /* 0x0000000800ff79e3 */ /* 0x0003e40008000000 */
[----:B-1----:R-:W-:Y:S02]  /*36f0*/  ISETP.EQ.U32.AND P0, PT, R2, UR7, PT ;  /* 0x0000000702007c0c */ /* 0x002fe4000bf02070 */
[----:B--2---:R-:W-:Y:S02]  /*3700*/  LOP3.LUT R0, RZ, UR5, RZ, 0x33, !PT ;  /* 0x00000005ff007c12 */ /* 0x004fe4000f8e33ff */
[----:B----4-:R-:W-:Y:S02]  /*3710*/  MOV R2, UR6 ;  /* 0x0000000600027c02 */ /* 0x010fe40008000f00 */
[----:B------:R-:W1:Y:S07]  /*3720*/  REDUX UR5, R0 ;  /* 0x00000000000573c4 */ /* 0x000e6e0000000000 */
[----:B------:R2:W-:Y:S01]  /*3730*/  @P0 ATOMS.AND RZ, [UR4+0x14], R2 ;  /* 0x00001402ffff098c */ /* 0x0005e2000a800004 */
[----:B-1----:R-:W-:-:S05]  /*3740*/  IMAD.U32 R0, RZ, RZ, UR5 ;  /* 0x00000005ff007e24 */ /* 0x002fca000f8e00ff */
[----:B------:R2:W-:Y:S01]  /*3750*/  @P0 ATOMS.AND RZ, [UR4+0x18], R0 ;  /* 0x00001800ffff098c */ /* 0x0005e2000a800004 */
[----:B------:R-:W-:Y:S05]  /*3760*/  BRA `(.L_x_64) ;  /* 0x0000000000147947 */ /* 0x000fea0003800000 */
.L_x_63:
[----:B------:R-:W-:Y:S02]  /*3770*/  MOV R2, 0x3790 ;  /* 0x0000379000027802 */ /* 0x000fe40000000f00 */
[----:B---3-5:R-:W-:Y:S05]  /*3780*/  CALL.REL.NOINC `($__internal_0_$__cuda_sm10x_tcgen05_guardrail_trap_col_being_dealloced_not_returned_by_alloc) ;  /* 0x0000005c00a47944 */ /* 0x028fea0003c00000 */
[----:B------:R-:W-:Y:S05]  /*3790*/  BRA `(.L_x_64) ;  /* 0x0000000000087947 */ /* 0x000fea0003800000 */
.L_x_62:
[----:B------:R-:W-:Y:S02]  /*37a0*/  MOV R2, 0x37c0 ;  /* 0x000037c000027802 */ /* 0x000fe40000000f00 */
[----:B---3-5:R-:W-:Y:S05]  /*37b0*/  CALL.REL.NOINC `($__internal_2_$__cuda_sm10x_tcgen05_guardrail_trap_unallocated_columns_being_dealloced) ;  /* 0x0000005c00b07944 */ /* 0x028fea0003c00000 */
.L_x_64:
[----:B------:R-:W-:Y:S01]  /*37c0*/  NOP ;  /* 0x0000000000007918 */ /* 0x000fe20000000000 */
[----:B------:R-:W-:Y:S05]  /*37d0*/  EXIT ;  /* 0x000000000000794d */ /* 0x000fea0003800000 */
.L_x_46:
[----:B------:R-:W-:-:S09]  /*37e0*/  UISETP.NE.OR UP2, UPT, UR8, 0x3, !UP2 ;  /* 0x000000030800788c */ /* 0x000fd2000d745670 */
[----:B------:R-:W-:Y:S05]  /*37f0*/  BRA.U UP2, `(.L_x_65) ;  /* 0x0000001102087547 */ /* 0x000fea000b800000 */
[----:B------:R-:W1:Y:S01]  /*3800*/  LDC R0, c[0x0][0xb30] ;  /* 0x0002cc00ff007b82 */ /* 0x000e620000000800 */
[----:B------:R-:W2:Y:S01]  /*3810*/  LDCU.64 UR8, c[0x0][0x888] ;  /* 0x00011100ff0877ac */ /* 0x000ea20008000a00 */
[----:B------:R-:W-:Y:S02]  /*3820*/  HFMA2 R27, -RZ, RZ, 0, 0 ;  /* 0x00000000ff1b7431 */ /* 0x000fe400000001ff */
[----:B------:R-:W-:Y:S01]  /*3830*/  IMAD.MOV.U32 R29, RZ, RZ, 0x1 ;  /* 0x00000001ff1d7424 */ /* 0x000fe200078e00ff */
[----:B------:R-:W-:Y:S01]  /*3840*/  MOV R25, 0x2000 ;  /* 0x0000200000197802 */ /* 0x000fe20000000f00 */
[----:B------:R-:W4:Y:S01]  /*3850*/  LDCU.64 UR4, c[0x0][0x890] ;  /* 0x00011200ff0477ac */ /* 0x000f220008000a00 */
[----:B------:R-:W-:Y:S01]  /*3860*/  IMAD.MOV.U32 R28, RZ, RZ, RZ ;  /* 0x000000ffff1c7224 */ /* 0x000fe200078e00ff */
[----:B------:R-:W3:Y:S01]  /*3870*/  LDC R24, c[0x0][0x370] ;  /* 0x0000dc00ff187b82 */ /* 0x000ee20000000800 */
[----:B------:R-:W-:Y:S01]  /*3880*/  UMOV UR7, 0x400 ;  /* 0x0000040000077882 */ /* 0x000fe20000000000 */
[----:B------:R-:W-:-:S02]  /*3890*/  UPLOP3.LUT UP1, UPT, UPT, UPT, UPT, 0x40, 0x4 ;  /* 0x000000000004789c */ /* 0x000fc40003f2e870 */
[----:B------:R-:W-:-:S04]  /*38a0*/  ULEA UR7, UR37, UR7, 0x18 ;  /* 0x0000000725077291 */ /* 0x000fc8000f8ec0ff */
[----:B------:R-:W3:Y:S01]  /*38b0*/  LDC R3, c[0x0][0xb0c] ;  /* 0x0002c300ff037b82 */ /* 0x000ee20000000800 */
[----:B------:R-:W-:Y:S02]  /*38c0*/  UIADD3 UR13, UPT, UPT, UR7, 0x38, URZ ;  /* 0x00000038070d7890 */ /* 0x000fe4000fffe0ff */
[----:B--2---:R-:W-:Y:S02]  /*38d0*/  UISETP.NE.U32.AND UP2, UPT, UR8, URZ, UPT ;  /* 0x000000ff0800728c */ /* 0x004fe4000bf45070 */
[----:B------:R-:W-:Y:S02]  /*38e0*/  UIADD3 UR33, UPT, UPT, UR7, 0x20, URZ ;  /* 0x0000002007217890 */ /* 0x000fe4000fffe0ff */
[----:B----4-:R-:W-:Y:S01]  /*38f0*/  UISETP.NE.U32.AND UP3, UPT, UR4, URZ, UPT ;  /* 0x000000ff0400728c */ /* 0x010fe2000bf65070 */
[----:B------:R-:W2:Y:S01]  /*3900*/  LDC R18, c[0x0][0xb20] ;  /* 0x0002c800ff127b82 */ /* 0x000ea20000000800 */
[----:B-1----:R-:W-:Y:S01]  /*3910*/  ISETP.NE.AND P1, PT, R0, 0x1, PT ;  /* 0x000000010000780c */ /* 0x002fe20003f25270 */
[----:B------:R-:W-:-:S02]  /*3920*/  UISETP.NE.AND.EX UP2, UPT, UR9, URZ, UPT, UP2 ;  /* 0x000000ff0900728c */ /* 0x000fc4000bf45320 */
[----:B------:R-:W-:Y:S02]  /*3930*/  UIADD3 UR25, UPT, UPT, UR7, 0x28, URZ ;  /* 0x0000002807197890 */ /* 0x000fe4000fffe0ff */
[----:B------:R-:W-:Y:S02]  /*3940*/  UIADD3 UR17, UPT, UPT, UR7, 0x30, URZ ;  /* 0x0000003007117890 */ /* 0x000fe4000fffe0ff */
[----:B------:R-:W1:Y:S01]  /*3950*/  LDC.64 R30, c[0x0][0x348] ;  /* 0x0000d200ff1e7b82 */ /* 0x000e620000000a00 */
[----:B------:R-:W-:Y:S02]  /*3960*/  UPRMT UR13, UR37, 0x654, UR13 ;  /* 0x00000654250d7896 */ /* 0x000fe4000800000d */
[----:B------:R-:W-:-:S05]  /*3970*/  UISETP.NE.AND.EX UP3, UPT, UR5, URZ, UPT, UP3 ;  /* 0x000000ff0500728c */ /* 0x000fca000bf65330 */
[----:B------:R-:W4:Y:S08]  /*3980*/  LDC.64 R16, c[0x0][0xb10] ;  /* 0x0002c400ff107b82 */ /* 0x000f300000000a00 */
[----:B------:R-:W1:Y:S08]  /*3990*/  LDC.64 R6, c[0x0][0xb18] ;  /* 0x0002c600ff067b82 */ /* 0x000e700000000a00 */
[----:B------:R-:W1:Y:S08]  /*39a0*/  LDC.64 R4, c[0x0][0xb28] ;  /* 0x0002ca00ff047b82 */ /* 0x000e700000000a00 */
[----:B--23--:R-:W1:Y:S02]  /*39b0*/  LDC R19, c[0x0][0x374] ;  /* 0x0000dd00ff137b82 */ /* 0x00ce640000000800 */
.L_x_76:
[C---:B------:R-:W-:Y:S02]  /*39c0*/  LEA R0, R28.reuse, UR7, 0x3 ;  /* 0x000000071c007c11 */ /* 0x040fe4000f8e18ff */
[----:B------:R-:W-:Y:S02]  /*39d0*/  SHF.L.U32 R2, R27, 0x1f, RZ ;  /* 0x0000001f1b027819 */ /* 0x000fe400000006ff */
[----:B------:R-:W-:Y:S02]  /*39e0*/  LEA R20, R28, UR7, 0x4 ;  /* 0x000000071c147c11 */ /* 0x000fe4000f8e20ff */
[----:B--2---:R-:W2:Y:S02]  /*39f0*/  SYNCS.PHASECHK.TRANS64.TRYWAIT P0, [R0+URZ+0x70], R2 ;  /* 0x00007002000075a7 */ /* 0x004ea400080011ff */
[----:B--2---:R-:W-:Y:S05]  /*3a00*/  @!P0 BRA `(.L_x_66) ;  /* 0x0000005400b48947 */ /* 0x004fea0003800000 */
.L_x_152:
[----:B------:R-:W-:Y:S01]  /*3a10*/  ISETP.GE.AND P0, PT, R40, 0x1, PT ;  /* 0x000000012800780c */ /* 0x000fe20003f06270 */
[----:B------:R-:W3:Y:S01]  /*3a20*/  LDS.128 R20, [R20+0x100] ;  /* 0x0001000014147984 */ /* 0x000ee20000000c00 */
[----:B--2---:R-:W-:Y:S01]  /*3a30*/  VIADD R0, R0, 0x80 ;  /* 0x0000008000007836 */ /* 0x004fe20000000000 */
[----:B------:R-:W-:Y:S01]  /*3a40*/  @!PT LDS RZ, [RZ] ;  /* 0x00000000fffff984 */ /* 0x000fe20000000800 */
[----:B------:R-:W-:Y:S01]  /*3a50*/  @!PT LDS RZ, [RZ] ;  /* 0x00000000fffff984 */ /* 0x000fe20000000800 */
[----:B------:R-:W-:Y:S01]  /*3a60*/  @!PT LDS RZ, [RZ] ;  /* 0x00000000fffff984 */ /* 0x000fe20000000800 */
[----:B------:R-:W-:Y:S01]  /*3a70*/  @!PT LDS RZ, [RZ] ;  /* 0x00000000fffff984 */ /* 0x000fe20000000800 */
[----:B------:R2:W-:Y:S06]  /*3a80*/  MEMBAR.ALL.CTA ;  /* 0x0000000000007992 */ /* 0x0005ec0000008000 */
[----:B--2---:R-:W2:Y:S01]  /*3a90*/  FENCE.VIEW.ASYNC.S ;  /* 0x00000000000073c6 */ /* 0x004ea20000000000 */
[----:B------:R-:W-:Y:S04]  /*3aa0*/  PRMT R0, RZ, 0x654, R0 ;  /* 0x00000654ff007816 */ /* 0x000fe80000000000 */
[----:B--2---:R2:W-:Y:S01]  /*3ab0*/  SYNCS.ARRIVE.TRANS64.RED.A1T0 RZ, [R0+URZ], RZ ;  /* 0x000000ff00ff79a7 */ /* 0x0045e200081004ff */
[----:B---3--:R-:W-:Y:S11]  /*3ac0*/  LOP3.LUT P3, RZ, R22, 0x1, RZ, 0xc0, !PT ;  /* 0x0000000116ff7812 */ /* 0x008ff6000786c0ff */
[----:B------:R-:W-:Y:S02]  /*3ad0*/  @!UPT UIADD3 URZ, UPT, UPT, URZ, URZ, URZ ;  /* 0x000000fffffff290 */ /* 0x000fe4000fffe0ff */
[----:B------:R-:W-:Y:S02]  /*3ae0*/  @P3 MOV R11, R20 ;  /* 0x00000014000b3202 */ /* 0x000fe40000000f00 */
[----:B------:R-:W-:Y:S01]  /*3af0*/  @P3 LOP3.LUT R10, R21, 0xffff, RZ, 0xc0, !PT ;  /* 0x0000ffff150a3812 */ /* 0x000fe200078ec0ff */
[----:B--2---:R-:W-:Y:S06]  /*3b00*/  @!P0 BRA `(.L_x_67) ;  /* 0x0000000000a48947 */ /* 0x004fec0003800000 */
[-C--:B-1----:R-:W-:Y:S01]  /*3b10*/  IMAD.HI.U32 R0, R19, R7.reuse, RZ ;  /* 0x0000000713007227 */ /* 0x082fe200078e00ff */
[----:B------:R-:W-:Y:S02]  /*3b20*/  ISETP.NE.AND P0, PT, R6, 0x1, PT ;  /* 0x000000010600780c */ /* 0x000fe40003f05270 */
[----:B------:R-:W-:Y:S01]  /*3b30*/  ISETP.NE.AND P2, PT, R40, 0x1, PT ;  /* 0x000000012800780c */ /* 0x000fe20003f45270 */
[----:B----4-:R-:W-:Y:S01]  /*3b40*/  IMAD.HI.U32 R9, R24, R16, RZ ;  /* 0x0000001018097227 */ /* 0x010fe200078e00ff */
[----:B------:R-:W-:Y:S02]  /*3b50*/  SHF.R.U32.HI R0, RZ, R18, R0 ;  /* 0x00000012ff007219 */ /* 0x000fe40000011600 */
[----:B------:R-:W-:Y:S01]  /*3b60*/  ISETP.NE.AND P4, PT, R3, 0x1, PT ;  /* 0x000000010300780c */ /* 0x000fe20003f85270 */
[----:B------:R-:W-:Y:S01]  /*3b70*/  IMAD.HI.U32 R13, R10, R7, RZ ;  /* 0x000000070a0d7227 */ /* 0x000fe200078e00ff */
[----:B------:R-:W-:Y:S02]  /*3b80*/  SHF.R.U32.HI R9, RZ, R17, R9 ;  /* 0x00000011ff097219 */ /* 0x000fe40000011609 */
[----:B------:R-:W-:Y:S01]  /*3b90*/  SEL R0, R19, R0, !P0 ;  /* 0x0000000013007207 */ /* 0x000fe20004000000 */
[----:B------:R-:W-:Y:S01]  /*3ba0*/  IMAD.HI.U32 R12, R11, R16, RZ ;  /* 0x000000100b0c7227 */ /* 0x000fe200078e00ff */
[----:B------:R-:W-:Y:S03]  /*3bb0*/  SEL R9, R24, R9, !P4 ;  /* 0x0000000918097207 */ /* 0x000fe60006000000 */
[-C--:B------:R-:W-:Y:S01]  /*3bc0*/  IMAD.HI.U32 R8, R0, R4.reuse, RZ ;  /* 0x0000000400087227 */ /* 0x080fe200078e00ff */
[----:B------:R-:W-:Y:S03]  /*3bd0*/  SHF.R.U32.HI R12, RZ, R17, R12 ;  /* 0x00000011ff0c7219 */ /* 0x000fe6000001160c */
[----:B------:R-:W-:Y:S01]  /*3be0*/  IMAD.HI.U32 R2, R9, R4, RZ ;  /* 0x0000000409027227 */ /* 0x000fe200078e00ff */
[-C--:B------:R-:W-:Y:S02]  /*3bf0*/  @P2 SHF.R.U32.HI R0, RZ, R5.reuse, R8 ;  /* 0x00000005ff002219 */ /* 0x080fe40000011608 */
[----:B------:R-:W-:Y:S02]  /*3c00*/  SHF.R.U32.HI R8, RZ, R18, R13 ;  /* 0x00000012ff087219 */ /* 0x000fe4000001160d */
[----:B------:R-:W-:Y:S01]  /*3c10*/  @P2 SHF.R.U32.HI R9, RZ, R5, R2 ;  /* 0x00000005ff092219 */ /* 0x000fe20000011602 */
[----:B------:R-:W-:Y:S01]  /*3c20*/  IMAD R0, R40, R0, RZ ;  /* 0x0000000028007224 */ /* 0x000fe200078e02ff */
[----:B------:R-:W-:Y:S02]  /*3c30*/  SEL R8, R10, R8, !P0 ;  /* 0x000000080a087207 */ /* 0x000fe40004000000 */
[----:B------:R-:W-:Y:S01]  /*3c40*/  SEL R2, R11, R12, !P4 ;  /* 0x0000000c0b027207 */ /* 0x000fe20006000000 */
[----:B------:R-:W-:Y:S01]  /*3c50*/  IMAD R12, R40, R9, RZ ;  /* 0x00000009280c7224 */ /* 0x000fe200078e02ff */
[C---:B------:R-:W-:Y:S01]  /*3c60*/  ISETP.GE.AND P0, PT, R8.reuse, R0, PT ;  /* 0x000000000800720c */ /* 0x040fe20003f06270 */
[----:B------:R-:W-:Y:S03]  /*3c70*/  IMAD.HI.U32 R0, R8, R4, RZ ;  /* 0x0000000408007227 */ /* 0x000fe600078e00ff */
[----:B------:R-:W-:Y:S02]  /*3c80*/  ISETP.GE.OR P0, PT, R2, R12, P0 ;  /* 0x0000000c0200720c */ /* 0x000fe40000706670 */
[-C--:B------:R-:W-:Y:S04]  /*3c90*/  SHF.R.U32.HI R0, RZ, R5.reuse, R0 ;  /* 0x00000005ff007219 */ /* 0x080fe80000011600 */
[----:B------:R-:W-:Y:S05]  /*3ca0*/  SEL R13, R8, R0, !P2 ;  /* 0x00000000080d7207 */ /* 0x000fea0005000000 */
[----:B------:R-:W-:Y:S02]  /*3cb0*/  IMAD.MOV R12, RZ, RZ, -R13 ;  /* 0x000000ffff0c7224 */ /* 0x000fe400078e0a0d */
[----:B------:R-:W-:Y:S04]  /*3cc0*/  @!P0 IMAD.HI.U32 R0, R2, R4, RZ ;  /* 0x0000000402008227 */ /* 0x000fe800078e00ff */
[----:B------:R-:W-:Y:S01]  /*3cd0*/  IMAD R12, R40, R12, R8 ;  /* 0x0000000c280c7224 */ /* 0x000fe200078e0208 */
[----:B------:R-:W-:Y:S04]  /*3ce0*/  @!P0 SHF.R.U32.HI R0, RZ, R5, R0 ;  /* 0x00000005ff008219 */ /* 0x000fe80000011600 */
[----:B------:R-:W-:Y:S04]  /*3cf0*/  @!P0 SEL R0, R2, R0, !P2 ;  /* 0x0000000002008207 */ /* 0x000fe80005000000 */
[----:B------:R-:W-:Y:S01]  /*3d00*/  @!P0 IADD3 R13, PT, PT, R13, -R0, RZ ;  /* 0x800000000d0d8210 */ /* 0x000fe20007ffe0ff */
[----:B------:R-:W-:Y:S01]  /*3d10*/  @!P0 IMAD R0, R9, R12, R0 ;  /* 0x0000000c09008224 */ /* 0x000fe200078e0200 */
[----:B------:R-:W-:Y:S01]  /*3d20*/  IADD3 R9, PT, PT, -R8, RZ, RZ ;  /* 0x000000ff08097210 */ /* 0x000fe20007ffe1ff */
[--C-:B------:R-:W-:Y:S02]  /*3d30*/  IMAD.MOV R12, RZ, RZ, -R2.reuse ;  /* 0x000000ffff0c7224 */ /* 0x100fe400078e0a02 */
[----:B------:R-:W-:Y:S02]  /*3d40*/  @!P0 IMAD R8, R13, R40, R2 ;  /* 0x000000280d088224 */ /* 0x000fe400078e0202 */
[----:B------:R-:W-:Y:S02]  /*3d50*/  @!P0 IMAD.MOV.U32 R2, RZ, RZ, R0 ;  /* 0x000000ffff028224 */ /* 0x000fe400078e0000 */
[----:B------:R-:W-:Y:S02]  /*3d60*/  IMAD R11, R3, R12, R11 ;  /* 0x0000000c030b7224 */ /* 0x000fe400078e020b */
[----:B------:R-:W-:Y:S02]  /*3d70*/  IMAD R10, R6, R9, R10 ;  /* 0x00000009060a7224 */ /* 0x000fe400078e020a */
[----:B------:R-:W-:Y:S02]  /*3d80*/  IMAD R11, R2, R3, R11 ;  /* 0x00000003020b7224 */ /* 0x000fe400078e020b */
[----:B------:R-:W-:Y:S02]  /*3d90*/  IMAD R10, R8, R6, R10 ;  /* 0x00000006080a7224 */ /* 0x000fe400078e020a */
.L_x_67:
[----:B------:R-:W-:Y:S05]  /*3da0*/  BRA.U UP1, `(.L_x_68) ;  /* 0x0000000101107547 */ /* 0x000fea000b800000 */
[----:B------:R-:W-:Y:S04]  /*3db0*/  MOV R2, UR6 ;  /* 0x0000000600027c02 */ /* 0x000fe80008000f00 */
[----:B------:R-:W-:Y:S04]  /*3dc0*/  SHF.L.U32 R2, R2, 0x1f, RZ ;  /* 0x0000001f02027819 */ /* 0x000fe800000006ff */
[----:B------:R-:W2:Y:S02]  /*3dd0*/  SYNCS.PHASECHK.TRANS64.TRYWAIT P0, [UR7+0x68], R2 ;  /* 0x00006802ff0075a7 */ /* 0x000ea40008001107 */
[----:B--2---:R-:W-:Y:S05]  /*3de0*/  @!P0 BRA `(.L_x_69) ;  /* 0x0000005000d08947 */ /* 0x004fea0003800000 */
.L_x_68:
[----:B------:R-:W-:Y:S02]  /*3df0*/  R2UR UR35, R15 ;  /* 0x000000000f2372ca */ /* 0x000fe400000e0000 */
[----:B------:R-:W-:Y:S02]  /*3e00*/  R2UR UR34, R14 ;  /* 0x000000000e2272ca */ /* 0x000fe400000e0000 */
[----:B------:R-:W-:Y:S02]  /*3e10*/  ISETP.NE.U32.AND P2, PT, RZ, UR4, PT ;  /* 0x00000004ff007c0c */ /* 0x000fe4000bf45070 */
[----:B------:R-:W-:Y:S02]  /*3e20*/  SHF.L.U32 R14, R29, 0x1f, RZ ;  /* 0x0000001f1d0e7819 */ /* 0x000fe400000006ff */
[----:B------:R-:W-:Y:S05]  /*3e30*/  ISETP.NE.AND.EX P2, PT, RZ, UR5, PT, P2 ;  /* 0x00000005ff007c0c */ /* 0x000fea000bf45320 */
[----:B------:R-:W-:Y:S02]  /*3e40*/  USHF.L.U32 UR35, UR35, 0x7, URZ ;  /* 0x0000000723237899 */ /* 0x000fe400080006ff */
[----:B------:R-:W-:Y:S01]  /*3e50*/  USHF.L.U32 UR34, UR34, 0x7, URZ ;  /* 0x0000000722227899 */ /* 0x000fe200080006ff */
[----:B------:R-:W-:Y:S11]  /*3e60*/  BRA.U !UP3, `(.L_x_70) ;  /* 0x000000010b347547 */ /* 0x000ff6000b800000 */
[----:B------:R-:W-:Y:S01]  /*3e70*/  UPLOP3.LUT UP0, UPT, UPT, UPT, UP2, 0x80, 0x8 ;  /* 0x000000000008789c */ /* 0x000fe20003f0f020 */
[----:B--2---:R-:W-:Y:S02]  /*3e80*/  HFMA2 R0, -RZ, RZ, 0, 5.9604644775390625e-08 ;  /* 0x00000001ff007431 */ /* 0x004fe400000001ff */
[----:B------:R-:W-:Y:S03]  /*3e90*/  IMAD.MOV.U32 R88, RZ, RZ, 0x1 ;  /* 0x00000001ff587424 */ /* 0x000fe600078e00ff */
[----:B------:R-:W-:Y:S05]  /*3ea0*/  PLOP3.LUT P0, PT, PT, PT, UP0, 0x80, 0x8 ;  /* 0x000000000008781c */ /* 0x000fea0003f0f008 */
[----:B------:R-:W2:Y:S01]  /*3eb0*/  @UP0 LDCU.64 UR10, c[0x0][0x888] ;  /* 0x00011100ff0a07ac */ /* 0x000ea20008000a00 */
[----:B------:R-:W-:Y:S07]  /*3ec0*/  @UP0 UIMAD UR8, UR36, UR4, URZ ;  /* 0x00000004240802a4 */ /* 0x000fee000f8e02ff */
[----:B------:R-:W-:Y:S01]  /*3ed0*/  @!P0 PRMT R88, R0, 0x7610, R88 ;  /* 0x0000761000588816 */ /* 0x000fe20000000058 */
[----:B--2---:R-:W-:Y:S03]  /*3ee0*/  @UP0 UIMAD.WIDE UR10, UR8, 0x4, UR10 ;  /* 0x00000004080a08a5 */ /* 0x004fe6000f8e020a */
[----:B------:R-:W2:Y:S03]  /*3ef0*/  @!UP0 LDCU UR8, c[0x0][0x880] ;  /* 0x00011000ff0887ac */ /* 0x000ea60008000800 */
[----:B------:R-:W-:Y:S01]  /*3f00*/  IMAD.U32 R8, RZ, RZ, UR10 ;  /* 0x0000000aff087e24 */ /* 0x000fe2000f8e00ff */
[----:B------:R-:W-:Y:S05]  /*3f10*/  MOV R9, UR11 ;  /* 0x0000000b00097c02 */ /* 0x000fea0008000f00 */
[----:B-----5:R3:W5:Y:S02]  /*3f20*/  @P0 LDG.E R49, desc[UR46][R8.64] ;  /* 0x0000002e08310981 */ /* 0x020764000c1e1900 */
[----:B--23--:R-:W-:Y:S07]  /*3f30*/  @!P0 IMAD.U32 R49, RZ, RZ, UR8 ;  /* 0x00000008ff318e24 */ /* 0x00cfee000f8e00ff */
.L_x_70:
[----:B-----5:R-:W-:Y:S01]  /*3f40*/  @!P2 FSETP.EQ.AND P0, PT, R49, RZ, PT ;  /* 0x000000ff3100a20b */ /* 0x020fe20003f02000 */
[----:B------:R-:W-:Y:S01]  /*3f50*/  @!UPT UIADD3 URZ, UPT, UPT, URZ, URZ, URZ ;  /* 0x000000fffffff290 */ /* 0x000fe2000fffe0ff */
[----:B------:R-:W-:Y:S11]  /*3f60*/  @!P2 BRA `(.L_x_71) ;  /* 0x000000000014a947 */ /* 0x000ff60003800000 */
[----:B------:R-:W-:Y:S02]  /*3f70*/  LOP3.LUT P2, RZ, R88, 0xff, RZ, 0xc0, !PT ;  /* 0x000000ff58ff7812 */ /* 0x000fe4000784c0ff */
[----:B------:R-:W-:Y:S04]  /*3f80*/  PLOP3.LUT P0, PT, PT, PT, UP0, 0x80, 0x8 ;  /* 0x000000000008781c */ /* 0x000fe80003f0f008 */
[----:B------:R-:W-:Y:S07]  /*3f90*/  PLOP3.LUT P0, PT, P0, PT, PT, 0x8, 0x80 ;  /* 0x000000000080781c */ /* 0x000fee000070e170 */
[----:B------:R-:W-:Y:S11]  /*3fa0*/  @P2 FSETP.EQ.AND P0, PT, R49, RZ, PT ;  /* 0x000000ff3100220b */ /* 0x000ff60003f02000 */
[----:B------:R-:W-:Y:S02]  /*3fb0*/  @!UPT UIADD3 URZ, UPT, UPT, URZ, URZ, URZ ;  /* 0x000000fffffff290 */ /* 0x000fe4000fffe0ff */
.L_x_71:
[----:B------:R-:W3:Y:S01]  /*3fc0*/  SYNCS.PHASECHK.TRANS64.TRYWAIT P2, [UR7+0x40], R14 ;  /* 0x0000400eff0075a7 */ /* 0x000ee20008041107 */
[----:B------:R-:W-:Y:S04]  /*3fd0*/  ELECT P4, URZ, PT ;  /* 0x0000000000ff782f */ /* 0x000fe80003880000 */
[----:B------:R-:W-:Y:S11]  /*3fe0*/  PLOP3.LUT P4, PT, P0, P4, PT, 0xf2, 0x2f ;  /* 0x00000000002f781c */ /* 0x000ff60000789e72 */
[----:B------:R-:W-:Y:S02]  /*3ff0*/  @!UPT UIADD3 URZ, UPT, UPT, URZ, URZ, URZ ;  /* 0x000000fffffff290 */ /* 0x000fe4000fffe0ff */
[----:B-1----:R-:W-:Y:S05]  /*4000*/  @!P4 IADD3 R8, P0, PT, R30, 0x580, RZ ;  /* 0x000005801e08c810 */ /* 0x002fea0007f1e0ff */
[----:B--2---:R-:W-:Y:S01]  /*4010*/  @!P4 IMAD.X R2, RZ, RZ, R31, P0 ;  /* 0x000000ffff02c224 */ /* 0x004fe200000e061f */
[----:B---3--:R-:W-:Y:S07]  /*4020*/  @!P2 BRA `(.L_x_72) ;  /* 0x000000500058a947 */ /* 0x008fee0003800000 */
.L_x_155:
[----:B------:R-:W-:Y:S01]  /*4030*/  @!P4 R2UR UR8, R2 ;  /* 0x000000000208c2ca */ /* 0x000fe200000e0000 */
[----:B------:R-:W-:Y:S01]  /*4040*/  VOTEU.ALL UP1, P4 ;  /* 0x0000000000ff7886 */ /* 0x000fe20002020000 */
[----:B------:R-:W-:Y:S01]  /*4050*/  @!P4 R2UR UR9, R8 ;  /* 0x000000000809c2ca */ /* 0x000fe200000e0000 */
[----:B-1----:R-:W-:Y:S01]  /*4060*/  @!P4 IMAD.MOV.U32 R0, RZ, RZ, 0x2000 ;  /* 0x00002000ff00c424 */ /* 0x002fe200078e00ff */
[----:B------:R-:W-:Y:S01]  /*4070*/  UMOV UR10, 0x0 ;  /* 0x00000000000a7882 */ /* 0x000fe20000000000 */
[----:B------:R-:W-:Y:S01]  /*4080*/  UMOV UR11, 0x10000000 ;  /* 0x10000000000b7882 */ /* 0x000fe20000000000 */
[----:B------:R-:W-:Y:S01]  /*4090*/  @!UP1 UIADD3 UR32, UPT, UPT, UR7, 0x200, URZ ;  /* 0x0000020007209890 */ /* 0x000fe2000fffe0ff */
[----:B------:R-:W-:Y:S06]  /*40a0*/  VOTEU.ALL UP1, P4 ;  /* 0x0000000000ff7886 */ /* 0x000fec0002020000 */
[----:B------:R-:W-:Y:S01]  /*40b0*/  IMAD.U32 R9, RZ, RZ, UR8 ;  /* 0x00000008ff097e24 */ /* 0x000fe2000f8e00ff */
[----:B------:R-:W-:Y:S01]  /*40c0*/  UPRMT UR8, UR37, 0x654, UR33 ;  /* 0x0000065425087896 */ /* 0x000fe20008000021 */
[----:B------:R-:W-:Y:S03]  /*40d0*/  IMAD.U32 R8, RZ, RZ, UR9 ;  /* 0x00000009ff087e24 */ /* 0x000fe6000f8e00ff */
[----:B------:R-:W-:Y:S02]  /*40e0*/  @!P4 R2UR UR15, R9 ;  /* 0x00000000090fc2ca */ /* 0x000fe400000e0000 */
[----:B------:R-:W-:Y:S02]  /*40f0*/  @!P4 R2UR UR14, R8 ;  /* 0x00000000080ec2ca */ /* 0x000fe400000e0000 */
[----:B------:R-:W-:Y:S05]  /*4100*/  @!P4 IADD3 R8, P0, PT, R30, 0x580, RZ ;  /* 0x000005801e08c810 */ /* 0x000fea0007f1e0ff */
[----:B------:R-:W-:Y:S06]  /*4110*/  @!P4 IMAD.X R2, RZ, RZ, R31, P0 ;  /* 0x000000ffff02c224 */ /* 0x000fec00000e061f */
[----:B------:R1:W-:Y:S01]  /*4120*/  @!UP1 UTMALDG.3D [UR32], [UR14], desc[UR10] ;  /* 0x00000a200e0095b4 */ /* 0x0003e20008011000 */
[----:B------:R1:W-:Y:S01]  /*4130*/  @!P4 SYNCS.ARRIVE.TRANS64.RED.A0TR RZ, [UR7+0x20], R0 ;  /* 0x00002000ffffc9a7 */ /* 0x0003e20008300407 */
[----:B------:R-:W-:Y:S01]  /*4140*/  SYNCS.ARRIVE.TRANS64.RED.A1T0 RZ, [UR8], RZ ;  /* 0x000000ffffff79a7 */ /* 0x000fe20008100408 */
[----:B------:R-:W2:Y:S02]  /*4150*/  SYNCS.PHASECHK.TRANS64.TRYWAIT P2, [UR7+0x48], R14 ;  /* 0x0000480eff0075a7 */ /* 0x000ea40008041107 */
[----:B-12---:R-:W-:Y:S05]  /*4160*/  @!P2 BRA `(.L_x_73) ;  /* 0x000000500020a947 */ /* 0x006fea0003800000 */
.L_x_157:
[----:B------:R-:W-:Y:S01]  /*4170*/  @!P4 R2UR UR8, R2 ;  /* 0x000000000208c2ca */ /* 0x000fe200000e0000 */
[----:B------:R-:W-:Y:S01]  /*4180*/  VOTEU.ALL UP1, P4 ;  /* 0x0000000000ff7886 */ /* 0x000fe20002020000 */
[----:B------:R-:W-:Y:S01]  /*4190*/  @!P4 R2UR UR9, R8 ;  /* 0x000000000809c2ca */ /* 0x000fe200000e0000 */
[----:B-1----:R-:W-:Y:S01]  /*41a0*/  @!P4 IMAD.MOV.U32 R0, RZ, RZ, 0x2000 ;  /* 0x00002000ff00c424 */ /* 0x002fe200078e00ff */
[----:B------:R-:W-:Y:S01]  /*41b0*/  UMOV UR10, 0x0 ;  /* 0x00000000000a7882 */ /* 0x000fe20000000000 */
[----:B------:R-:W-:Y:S01]  /*41c0*/  UMOV UR11, 0x10000000 ;  /* 0x10000000000b7882 */ /* 0x000fe20000000000 */
[----:B------:R-:W-:Y:S02]  /*41d0*/  @!UP1 UIADD3 UR26, UPT, UPT, UR34, 0x20, URZ ;  /* 0x00000020221a9890 */ /* 0x000fe4000fffe0ff */
[----:B------:R-:W-:Y:S01]  /*41e0*/  @!UP1 UIADD3 UR24, UPT, UPT, UR7, 0x2200, URZ ;  /* 0x0000220007189890 */ /* 0x000fe2000fffe0ff */
[----:B------:R-:W-:Y:S01]  /*41f0*/  VOTEU.ALL UP1, P4 ;  /* 0x0000000000ff7886 */ /* 0x000fe20002020000 */
[----:B------:R-:W-:Y:S01]  /*4200*/  UMOV UR27, UR35 ;  /* 0x00000023001b7c82 */ /* 0x000fe20008000000 */
[----:B------:R-:W-:Y:S02]  /*4210*/  UMOV UR28, UR36 ;  /* 0x00000024001c7c82 */ /* 0x000fe40008000000 */
        /* <DEDUP_REMOVED lines=12> */
.L_x_159:
[----:B------:R-:W2:Y:S01]  /*42e0*/  LDC.64 R12, c[0x0][0xb18] ;  /* 0x0002c600ff0c7b82 */ /* 0x000ea20000000a00 */
[----:B------:R-:W-:Y:S01]  /*42f0*/  @!P4 R2UR UR8, R2 ;  /* 0x000000000208c2ca */ /* 0x000fe200000e0000 */
[----:B------:R-:W-:Y:S01]  /*4300*/  VOTEU.ALL UP1, P4 ;  /* 0x0000000000ff7886 */ /* 0x000fe20002020000 */
[----:B------:R-:W-:Y:S01]  /*4310*/  @!P4 R2UR UR9, R8 ;  /* 0x000000000809c2ca */ /* 0x000fe200000e0000 */
[----:B-1----:R-:W-:Y:S01]  /*4320*/  @!P4 IMAD.MOV.U32 R0, RZ, RZ, 0x2000 ;  /* 0x00002000ff00c424 */ /* 0x002fe200078e00ff */
[----:B------:R-:W-:Y:S03]  /*4330*/  UMOV UR10, 0x0 ;  /* 0x00000000000a7882 */ /* 0x000fe60000000000 */
[----:B------:R-:W1:Y:S01]  /*4340*/  @!P1 LDC R2, c[0x0][0xb0c] ;  /* 0x0002c300ff029b82 */ /* 0x000e620000000800 */
[----:B------:R-:W-:Y:S01]  /*4350*/  @!UP1 UIADD3 UR18, UPT, UPT, UR34, 0x40, URZ ;  /* 0x0000004022129890 */ /* 0x000fe2000fffe0ff */
[----:B------:R-:W-:Y:S01]  /*4360*/  @P3 SHF.R.U32.HI R26, RZ, 0x10, R21 ;  /* 0x00000010ff1a3819 */ /* 0x000fe20000011615 */
[----:B------:R-:W-:Y:S01]  /*4370*/  @!UP1 UIADD3 UR16, UPT, UPT, UR7, 0x4200, URZ ;  /* 0x0000420007109890 */ /* 0x000fe2000fffe0ff */
[----:B------:R-:W-:Y:S01]  /*4380*/  VIADD R28, R28, 0x1 ;  /* 0x000000011c1c7836 */ /* 0x000fe20000000000 */
[----:B------:R-:W-:Y:S01]  /*4390*/  VOTEU.ALL UP1, P4 ;  /* 0x0000000000ff7886 */ /* 0x000fe20002020000 */
[----:B------:R-:W-:Y:S01]  /*43a0*/  UMOV UR11, 0x10000000 ;  /* 0x10000000000b7882 */ /* 0x000fe20000000000 */
[----:B------:R-:W-:Y:S01]  /*43b0*/  UMOV UR19, UR35 ;  /* 0x0000002300137c82 */ /* 0x000fe20008000000 */
[----:B------:R-:W-:Y:S01]  /*43c0*/  IMAD.U32 R9, RZ, RZ, UR8 ;  /* 0x00000008ff097e24 */ /* 0x000fe2000f8e00ff */
[----:B------:R-:W-:Y:S01]  /*43d0*/  UMOV UR20, UR36 ;  /* 0x0000002400147c82 */ /* 0x000fe20008000000 */
[----:B------:R-:W-:Y:S01]  /*43e0*/  IMAD.U32 R8, RZ, RZ, UR9 ;  /* 0x00000009ff087e24 */ /* 0x000fe2000f8e00ff */
[----:B------:R-:W-:Y:S02]  /*43f0*/  UPRMT UR8, UR37, 0x654, UR17 ;  /* 0x0000065425087896 */ /* 0x000fe40008000011 */
[----:B------:R-:W-:Y:S02]  /*4400*/  @!P4 R2UR UR15, R9 ;  /* 0x00000000090fc2ca */ /* 0x000fe400000e0000 */
[----:B------:R-:W-:Y:S02]  /*4410*/  @!P4 R2UR UR14, R8 ;  /* 0x00000000080ec2ca */ /* 0x000fe400000e0000 */
[----:B------:R-:W3:Y:S11]  /*4420*/  LDC.64 R8, c[0x0][0xb10] ;  /* 0x0002c400ff087b82 */ /* 0x000ef60000000a00 */
[----:B------:R1:W-:Y:S01]  /*4430*/  @!UP1 UTMALDG.3D [UR16], [UR14], desc[UR10] ;  /* 0x00000a100e0095b4 */ /* 0x0003e20008011000 */
[----:B------:R5:W-:Y:S01]  /*4440*/  @!P4 SYNCS.ARRIVE.TRANS64.RED.A0TR RZ, [UR7+0x30], R0 ;  /* 0x00003000ffffc9a7 */ /* 0x000be20008300407 */
[C---:B---3--:R-:W-:Y:S01]  /*4450*/  @!P1 IMAD.HI.U32 R8, R11.reuse, R8, RZ ;  /* 0x000000080b089227 */ /* 0x048fe200078e00ff */
[----:B--2---:R-:W-:Y:S02]  /*4460*/  @!P1 ISETP.NE.AND P0, PT, R12, 0x1, PT ;  /* 0x000000010c00980c */ /* 0x004fe40003f05270 */
[----:B-1----:R-:W-:Y:S01]  /*4470*/  @!P1 ISETP.NE.AND P2, PT, R2, 0x1, PT ;  /* 0x000000010200980c */ /* 0x002fe20003f45270 */
[----:B------:R-:W-:Y:S01]  /*4480*/  SYNCS.ARRIVE.TRANS64.RED.A1T0 RZ, [UR8], RZ ;  /* 0x000000ffffff79a7 */ /* 0x000fe20008100408 */
[C---:B------:R-:W-:Y:S01]  /*4490*/  @!P1 IMAD.HI.U32 R13, R10.reuse, R13, RZ ;  /* 0x0000000d0a0d9227 */ /* 0x040fe200078e00ff */
[----:B------:R-:W-:Y:S04]  /*44a0*/  @!P1 SHF.R.U32.HI R8, RZ, R9, R8 ;  /* 0x00000009ff089219 */ /* 0x000fe80000011608 */
[----:B------:R-:W-:Y:S01]  /*44b0*/  @!P1 SEL R8, R11, R8, !P2 ;  /* 0x000000080b089207 */ /* 0x000fe20005000000 */
[----:B------:R-:W1:Y:S01]  /*44c0*/  SYNCS.PHASECHK.TRANS64.TRYWAIT P5, [UR7+0x58], R14 ;  /* 0x0000580eff0075a7 */ /* 0x000e6200080a1107 */
[----:B-----5:R-:W2:Y:S02]  /*44d0*/  @!P1 LDC R0, c[0x0][0xb20] ;  /* 0x0002c800ff009b82 */ /* 0x020ea40000000800 */
[----:B--2---:R-:W-:Y:S04]  /*44e0*/  @!P1 SHF.R.U32.HI R0, RZ, R0, R13 ;  /* 0x00000000ff009219 */ /* 0x004fe8000001160d */
[----:B------:R-:W-:Y:S05]  /*44f0*/  @!P1 SEL R9, R10, R0, !P0 ;  /* 0x000000000a099207 */ /* 0x000fea0004000000 */
[----:B------:R-:W-:Y:S02]  /*4500*/  @!P1 IMAD.IADD R0, R9, 0x1, -R8 ;  /* 0x0000000109009824 */ /* 0x000fe400078e0a08 */
[----:B------:R-:W-:Y:S02]  /*4510*/  @!P1 IMAD.IADD R8, R8, 0x1, -R9 ;  /* 0x0000000108089824 */ /* 0x000fe400078e0a09 */
[----:B------:R-:W-:Y:S02]  /*4520*/  @!P1 IMAD R11, R0, R2, R11 ;  /* 0x00000002000b9224 */ /* 0x000fe400078e020b */
[----:B------:R-:W-:Y:S01]  /*4530*/  @!P1 IMAD R10, R8, R12, R10 ;  /* 0x0000000c080a9224 */ /* 0x000fe200078e020a */
[----:B-1----:R-:W-:Y:S06]  /*4540*/  @!P5 BRA `(.L_x_75) ;  /* 0x0000004c0058d947 */ /* 0x002fec0003800000 */
.L_x_161:
[----:B------:R-:W-:Y:S01]  /*4550*/  @!P4 IADD3 R2, P0, PT, R30, 0x580, RZ ;  /* 0x000005801e02c810 */ /* 0x000fe20007f1e0ff */
[----:B------:R-:W-:Y:S01]  /*4560*/  VOTEU.ALL UP1, P4 ;  /* 0x0000000000ff7886 */ /* 0x000fe20002020000 */
[----:B------:R-:W-:Y:S01]  /*4570*/  UMOV UR18, 0x0 ;  /* 0x0000000000127882 */ /* 0x000fe20000000000 */
[----:B------:R-:W-:Y:S01]  /*4580*/  UMOV UR19, 0x10000000 ;  /* 0x1000000000137882 */ /* 0x000fe20000000000 */
[----:B------:R-:W-:Y:S01]  /*4590*/  @!P4 R2UR UR9, R2 ;  /* 0x000000000209c2ca */ /* 0x000fe200000e0000 */
[----:B-1----:R-:W-:Y:S01]  /*45a0*/  @!P4 IMAD.X R0, RZ, RZ, R31, P0 ;  /* 0x000000ffff00c224 */ /* 0x002fe200000e061f */
[----:B------:R-:W-:Y:S01]  /*45b0*/  @!UP1 UIADD3 UR10, UPT, UPT, UR34, 0x60, URZ ;  /* 0x00000060220a9890 */ /* 0x000fe2000fffe0ff */
[----:B------:R-:W-:Y:S01]  /*45c0*/  ISETP.NE.AND P0, PT, R28, 0x2, PT ;  /* 0x000000021c00780c */ /* 0x000fe20003f05270 */
[----:B------:R-:W-:Y:S01]  /*45d0*/  UMOV UR11, UR35 ;  /* 0x00000023000b7c82 */ /* 0x000fe20008000000 */
[----:B------:R-:W-:Y:S01]  /*45e0*/  UMOV UR12, UR36 ;  /* 0x00000024000c7c82 */ /* 0x000fe20008000000 */
[----:B------:R-:W-:Y:S01]  /*45f0*/  @!P4 R2UR UR8, R0 ;  /* 0x000000000008c2ca */ /* 0x000fe200000e0000 */
[----:B------:R-:W-:Y:S01]  /*4600*/  IMAD.IADD R14, R10, 0x1, R86 ;  /* 0x000000010a0e7824 */ /* 0x000fe200078e0256 */
[----:B------:R-:W-:Y:S01]  /*4610*/  @P3 R2UR UR36, R26 ;  /* 0x000000001a2432ca */ /* 0x000fe200000e0000 */
[----:B------:R-:W-:Y:S01]  /*4620*/  IMAD.IADD R15, R11, 0x1, R87 ;  /* 0x000000010b0f7824 */ /* 0x000fe200078e0257 */
[----:B------:R-:W-:Y:S02]  /*4630*/  SEL R0, RZ, 0x1, P0 ;  /* 0x00000001ff007807 */ /* 0x000fe40000000000 */
[----:B------:R-:W-:Y:S01]  /*4640*/  LOP3.LUT R29, R29, 0x1, RZ, 0x3c, !PT ;  /* 0x000000011d1d7812 */ /* 0x000fe200078e3cff */
[----:B------:R-:W-:Y:S01]  /*4650*/  IMAD.U32 R8, RZ, RZ, UR9 ;  /* 0x00000009ff087e24 */ /* 0x000fe2000f8e00ff */
[----:B------:R-:W-:Y:S01]  /*4660*/  @!UP1 UIADD3 UR9, UPT, UPT, UR7, 0x38, URZ ;  /* 0x0000003807099890 */ /* 0x000fe2000fffe0ff */
[----:B------:R-:W-:Y:S02]  /*4670*/  LOP3.LUT R27, R27, R0, RZ, 0x3c, !PT ;  /* 0x000000001b1b7212 */ /* 0x000fe400078e3cff */
[----:B------:R-:W-:Y:S02]  /*4680*/  SEL R28, R28, RZ, P0 ;  /* 0x000000ff1c1c7207 */ /* 0x000fe40000000000 */
[----:B------:R-:W-:Y:S01]  /*4690*/  IMAD.U32 R9, RZ, RZ, UR8 ;  /* 0x00000008ff097e24 */ /* 0x000fe2000f8e00ff */
[----:B------:R-:W-:Y:S01]  /*46a0*/  @!P4 R2UR UR14, R8 ;  /* 0x00000000080ec2ca */ /* 0x000fe200000e0000 */
[----:B------:R-:W-:Y:S01]  /*46b0*/  @!UP1 UIADD3 UR8, UPT, UPT, UR7, 0x6200, URZ ;  /* 0x0000620007089890 */ /* 0x000fe2000fffe0ff */
[----:B------:R-:W-:Y:S02]  /*46c0*/  VOTEU.ALL UP1, P4 ;  /* 0x0000000000ff7886 */ /* 0x000fe40002020000 */
[----:B------:R-:W-:Y:S11]  /*46d0*/  @!P4 R2UR UR15, R9 ;  /* 0x00000000090fc2ca */ /* 0x000ff600000e0000 */
[----:B------:R-:W-:Y:S02]  /*46e0*/  @!UPT UIADD3 URZ, UPT, UPT, URZ, URZ, URZ ;  /* 0x000000fffffff290 */ /* 0x000fe4000fffe0ff */
[----:B------:R2:W-:Y:S01]  /*46f0*/  @!UP1 UTMALDG.3D [UR8], [UR14], desc[UR18] ;  /* 0x000012080e0095b4 */ /* 0x0005e20008011000 */
[----:B------:R2:W-:Y:S01]  /*4700*/  @!P4 SYNCS.ARRIVE.TRANS64.RED.A0TR RZ, [UR7+0x38], R25 ;  /* 0x00003819ffffc9a7 */ /* 0x0005e20008300407 */
[----:B------:R-:W-:Y:S01]  /*4710*/  UPLOP3.LUT UP1, UPT, UPT, UPT, UPT, 0x80, 0x8 ;  /* 0x000000000008789c */ /* 0x000fe20003f2f070 */
[----:B------:R-:W-:Y:S01]  /*4720*/  SYNCS.ARRIVE.TRANS64.RED.A1T0 RZ, [UR13], RZ ;  /* 0x000000ffffff79a7 */ /* 0x000fe2000810040d */
[----:B------:R-:W-:Y:S09]  /*4730*/  @P3 BRA `(.L_x_76) ;  /* 0xfffffff000a03947 */ /* 0x000ff2000383ffff */
[----:B------:R-:W-:-:S04]  /*4740*/  SHF.L.U32 R2, R29, 0x1f, RZ ;  /* 0x0000001f1d027819 */ /* 0x000fc800000006ff */
[----:B------:R-:W1:Y:S02]  /*4750*/  SYNCS.PHASECHK.TRANS64.TRYWAIT P0, [UR7+0x40], R2 ;  /* 0x00004002ff0075a7 */ /* 0x000e640008001107 */
[----:B-1----:R-:W-:Y:S05]  /*4760*/  @!P0 BRA `(.L_x_77) ;  /* 0x0000004800e88947 */ /* 0x002fea0003800000 */
.L_x_163:
[----:B------:R-:W3:Y:S02]  /*4770*/  SYNCS.PHASECHK.TRANS64.TRYWAIT P0, [UR7+0x48], R2 ;  /* 0x00004802ff0075a7 */ /* 0x000ee40008001107 */
[----:B---3--:R-:W-:Y:S05]  /*4780*/  @!P0 BRA `(.L_x_78) ;  /* 0x0000004800f88947 */ /* 0x008fea0003800000 */
.L_x_165:
[----:B------:R-:W3:Y:S02]  /*4790*/  SYNCS.PHASECHK.TRANS64.TRYWAIT P0, [UR7+0x50], R2 ;  /* 0x00005002ff0075a7 */ /* 0x000ee40008001107 */
[----:B---3--:R-:W-:Y:S05]  /*47a0*/  @!P0 BRA `(.L_x_79) ;  /* 0x0000004c00088947 */ /* 0x008fea0003800000 */
.L_x_167:
[----:B-1----:R-:W-:-:S07]  /*47b0*/  MOV R0, UR7 ;  /* 0x0000000700007c02 */ /* 0x002fce0008000f00 */
.L_x_80:
[----:B-1----:R-:W-:-:S04]  /*47c0*/  SHF.L.U32 R2, R29, 0x1f, RZ ;  /* 0x0000001f1d027819 */ /* 0x002fc800000006ff */
[----:B------:R1:W3:Y:S03]  /*47d0*/  SYNCS.PHASECHK.TRANS64.TRYWAIT P0, [R0+URZ+0x58], R2 ;  /* 0x00005802000075a7 */ /* 0x0002e600080011ff */
[----:B---3--:R-:W-:Y:S05]  /*47e0*/  @!P0 NANOSLEEP.SYNCS 0x989680 ;  /* 0x009896800000895d */ /* 0x008fea0003900000 */
[----:B------:R-:W3:Y:S02]  /*47f0*/  @!P0 SYNCS.PHASECHK.TRANS64 P0, [R0+URZ+0x58], R2 ;  /* 0x00005802000085a7 */ /* 0x000ee400080010ff */
[----:B--23--:R-:W-:Y:S05]  /*4800*/  @P0 EXIT ;  /* 0x000000000000094d */ /* 0x00cfea0003800000 */
[----:B------:R-:W-:Y:S05]  /*4810*/  BRA `(.L_x_80) ;  /* 0xfffffffc00e87947 */ /* 0x000fea000383ffff */
.L_x_65:
[----:B------:R-:W-:-:S06]  /*4820*/  UISETP.GE.AND UP1, UPT, UR8, 0x4, UPT ;  /* 0x000000040800788c */ /* 0x000fcc000bf26270 */
[----:B------:R-:W-:-:S13]  /*4830*/  PLOP3.LUT P0, PT, PT, PT, UP1, 0x80, 0x8 ;  /* 0x000000000008781c */ /* 0x000fda0003f0f018 */
[----:B------:R-:W-:Y:S05]  /*4840*/  @!P0 EXIT ;  /* 0x000000000000894d */ /* 0x000fea0003800000 */
[----:B------:R-:W-:Y:S01]  /*4850*/  BAR.SYNC.DEFER_BLOCKING 0x6, 0xa0 ;  /* 0x0182800000007b1d */ /* 0x000fe20000010000 */
[C---:B------:R-:W-:Y:S01]  /*4860*/  IMAD.SHL.U32 R2, R101.reuse, 0x20, RZ ;  /* 0x0000002065027824 */ /* 0x040fe200078e00ff */
[C---:B------:R-:W-:Y:S01]  /*4870*/  SHF.L.U32 R46, R101.reuse, 0x10, RZ ;  /* 0x00000010652e7819 */ /* 0x040fe200000006ff */
[C---:B------:R-:W-:Y:S01]  /*4880*/  IMAD.SHL.U32 R100, R101.reuse, 0x4, RZ ;  /* 0x0000000465647824 */ /* 0x040fe200078e00ff */
[C---:B------:R-:W-:Y:S01]  /*4890*/  LOP3.LUT R102, R101.reuse, 0x60, RZ, 0xc0, !PT ;  /* 0x0000006065667812 */ /* 0x040fe200078ec0ff */
[----:B------:R-:W-:Y:S01]  /*48a0*/  HFMA2 R97, -RZ, RZ, 0, 5.9604644775390625e-08 ;  /* 0x00000001ff617431 */ /* 0x000fe200000001ff */
[----:B------:R-:W-:Y:S02]  /*48b0*/  UMOV UR48, 0x400 ;  /* 0x0000040000307882 */ /* 0x000fe40000000000 */
[----:B------:R-:W1:Y:S01]  /*48c0*/  LDC R91, c[0x0][0x370] ;  /* 0x0000dc00ff5b7b82 */ /* 0x000e620000000800 */
[----:B------:R-:W-:Y:S01]  /*48d0*/  ULEA UR48, UR37, UR48, 0x18 ;  /* 0x0000003025307291 */ /* 0x000fe2000f8ec0ff */
[----:B------:R-:W-:Y:S01]  /*48e0*/  LOP3.LUT R3, R2, 0xc0, RZ, 0xc0, !PT ;  /* 0x000000c002037812 */ /* 0x000fe200078ec0ff */
[----:B------:R-:W-:Y:S01]  /*48f0*/  HFMA2 R95, -RZ, RZ, 0, 0 ;  /* 0x00000000ff5f7431 */ /* 0x000fe200000001ff */
[----:B------:R-:W-:Y:S01]  /*4900*/  LOP3.LUT R99, R101, 0x2, RZ, 0xc0, !PT ;  /* 0x0000000265637812 */ /* 0x000fe200078ec0ff */
[----:B------:R-:W-:Y:S01]  /*4910*/  UIADD3 UR4, UPT, UPT, UR48, 0x200, URZ ;  /* 0x0000020030047890 */ /* 0x000fe2000fffe0ff */
[----:B------:R-:W-:Y:S01]  /*4920*/  LOP3.LUT R100, R3, 0x18, R100, 0xf8, !PT ;  /* 0x0000001803647812 */ /* 0x000fe200078ef864 */
[----:B------:R-:W-:Y:S01]  /*4930*/  IMAD.MOV.U32 R45, RZ, RZ, RZ ;  /* 0x000000ffff2d7224 */ /* 0x000fe200078e00ff */
[----:B------:R-:W2:Y:S01]  /*4940*/  LDC R42, c[0x0][0xb0c] ;  /* 0x0002c300ff2a7b82 */ /* 0x000ea20000000800 */
[----:B------:R-:W-:Y:S01]  /*4950*/  LOP3.LUT R46, R46, 0x600000, RZ, 0xc0, !PT ;  /* 0x006000002e2e7812 */ /* 0x000fe200078ec0ff */
[----:B------:R-:W-:Y:S01]  /*4960*/  IMAD.MOV.U32 R105, RZ, RZ, RZ ;  /* 0x000000ffff697224 */ /* 0x000fe200078e00ff */
[----:B------:R-:W-:Y:S01]  /*4970*/  LOP3.LUT R100, R100, 0xf20, R2, 0xf8, !PT ;  /* 0x00000f2064647812 */ /* 0x000fe200078ef802 */
[----:B------:R-:W-:Y:S01]  /*4980*/  IMAD.U32 R93, RZ, RZ, UR4 ;  /* 0x00000004ff5d7e24 */ /* 0x000fe2000f8e00ff */
[----:B------:R-:W-:Y:S01]  /*4990*/  LOP3.LUT R101, R101, 0x4, RZ, 0xc0, !PT ;  /* 0x0000000465657812 */ /* 0x000fe200078ec0ff */
[----:B------:R-:W4:Y:S01]  /*49a0*/  LDCU.64 UR52, c[0x0][0x348] ;  /* 0x00006900ff3477ac */ /* 0x000f220008000a00 */
[----:B------:R-:W-:Y:S01]  /*49b0*/  MOV R96, RZ ;  /* 0x000000ff00607202 */ /* 0x000fe20000000f00 */
[----:B------:R-:W1:Y:S01]  /*49c0*/  LDC R89, c[0x0][0xb20] ;  /* 0x0002c800ff597b82 */ /* 0x000e620000000800 */
[----:B------:R-:W3:Y:S01]  /*49d0*/  LDS R0, [UR48+0x120] ;  /* 0x00012030ff007984 */ /* 0x000ee20008000800 */
[----:B------:R-:W-:Y:S01]  /*49e0*/  IMAD R100, R100, 0x2, R93 ;  /* 0x0000000264647824 */ /* 0x000fe200078e025d */
[----:B------:R-:W1:Y:S03]  /*49f0*/  LDCU.64 UR38, c[0x0][0x888] ;  /* 0x00011100ff2677ac */ /* 0x000e660008000a00 */
[--C-:B------:R-:W-:Y:S01]  /*4a00*/  IMAD R99, R99, -0x10, R100.reuse ;  /* 0xfffffff063637824 */ /* 0x100fe200078e0264 */
[----:B------:R-:W1:Y:S01]  /*4a10*/  LDCU.64 UR44, c[0x0][0x890] ;  /* 0x00011200ff2c77ac */ /* 0x000e620008000a00 */
[----:B------:R-:W1:Y:S01]  /*4a20*/  LDC R41, c[0x0][0xb30] ;  /* 0x0002cc00ff297b82 */ /* 0x000e620000000800 */
[----:B------:R-:W-:Y:S01]  /*4a30*/  IMAD R98, R101, -0x10, R100 ;  /* 0xfffffff065627824 */ /* 0x000fe200078e0264 */
[----:B------:R-:W-:Y:S01]  /*4a40*/  UMOV UR49, URZ ;  /* 0x000000ff00317c82 */ /* 0x000fe20008000000 */
[----:B------:R-:W-:-:S05]  /*4a50*/  UMOV UR51, URZ ;  /* 0x000000ff00337c82 */ /* 0x000fca0008000000 */
[----:B------:R-:W1:Y:S08]  /*4a60*/  LDC.64 R84, c[0x0][0xb10] ;  /* 0x0002c400ff547b82 */ /* 0x000e700000000a00 */
[----:B------:R-:W1:Y:S08]  /*4a70*/  LDC.64 R38, c[0x0][0xb18] ;  /* 0x0002c600ff267b82 */ /* 0x000e700000000a00 */
[----:B------:R-:W1:Y:S08]  /*4a80*/  LDC.64 R36, c[0x0][0xb28] ;  /* 0x0002ca00ff247b82 */ /* 0x000e700000000a00 */
[----:B------:R-:W1:Y:S01]  /*4a90*/  LDC.64 R82, c[0x0][0x8b0] ;  /* 0x00022c00ff527b82 */ /* 0x000e620000000a00 */
[----:B---3--:R-:W-:-:S07]  /*4aa0*/  IMAD.IADD R46, R0, 0x1, R46 ;  /* 0x00000001002e7824 */ /* 0x008fce00078e022e */
[----:B------:R-:W3:Y:S08]  /*4ab0*/  LDC.64 R80, c[0x0][0x8a8] ;  /* 0x00022a00ff507b82 */ /* 0x000ef00000000a00 */
[----:B--2-4-:R-:W1:Y:S02]  /*4ac0*/  LDC R90, c[0x0][0x374] ;  /* 0x0000dd00ff5a7b82 */ /* 0x014e640000000800 */
.L_x_124:
[----:B------:R-:W-:Y:S02]  /*4ad0*/  LEA R0, R105, UR48, 0x3 ;  /* 0x0000003069007c11 */ /* 0x000fe4000f8e18ff */
[----:B------:R-:W-:Y:S02]  /*4ae0*/  SHF.L.U32 R2, R95, 0x1f, RZ ;  /* 0x0000001f5f027819 */ /* 0x000fe400000006ff */
[----:B-1----:R-:W-:Y:S02]  /*4af0*/  LEA R16, R105, UR48, 0x4 ;  /* 0x0000003069107c11 */ /* 0x002fe4000f8e20ff */
[----:B------:R-:W2:Y:S02]  /*4b00*/  SYNCS.PHASECHK.TRANS64.TRYWAIT P0, [R0+URZ+0x70], R2 ;  /* 0x00007002000075a7 */ /* 0x000ea400080011ff */
[----:B--23--:R-:W-:Y:S05]  /*4b10*/  @!P0 BRA `(.L_x_81) ;  /* 0x0000004800448947 */ /* 0x00cfea0003800000 */
.L_x_168:
[----:B------:R-:W4:Y:S01]  /*4b20*/  LDC.64 R10, c[0x0][0xb10] ;  /* 0x0002c400ff0a7b82 */ /* 0x000f220000000a00 */
[----:B------:R-:W3:Y:S01]  /*4b30*/  LDS.128 R16, [R16+0x100] ;  /* 0x0001000010107984 */ /* 0x000ee20000000c00 */
[----:B-1----:R-:W-:Y:S01]  /*4b40*/  ISETP.NE.AND P1, PT, R41, 0x1, PT ;  /* 0x000000012900780c */ /* 0x002fe20003f25270 */
[----:B--2---:R-:W-:Y:S01]  /*4b50*/  VIADD R0, R0, 0x80 ;  /* 0x0000008000007836 */ /* 0x004fe20000000000 */
[----:B------:R-:W-:Y:S04]  /*4b60*/  ISETP.GE.AND P0, PT, R40, 0x1, PT ;  /* 0x000000012800780c */ /* 0x000fe80003f06270 */
[----:B------:R-:W1:Y:S01]  /*4b70*/  LDC.64 R8, c[0x0][0xb18] ;  /* 0x0002c600ff087b82 */ /* 0x000e620000000a00 */
[----:B------:R-:W-:Y:S01]  /*4b80*/  PRMT R0, RZ, 0x654, R0 ;  /* 0x00000654ff007816 */ /* 0x000fe20000000000 */
[----:B------:R-:W-:Y:S01]  /*4b90*/  @!PT LDS RZ, [RZ] ;  /* 0x00000000fffff984 */ /* 0x000fe20000000800 */
[----:B------:R-:W-:Y:S01]  /*4ba0*/  @!PT LDS RZ, [RZ] ;  /* 0x00000000fffff984 */ /* 0x000fe20000000800 */
[----:B------:R-:W-:Y:S01]  /*4bb0*/  @!PT LDS RZ, [RZ] ;  /* 0x00000000fffff984 */ /* 0x000fe20000000800 */
[----:B------:R-:W-:Y:S01]  /*4bc0*/  @!PT LDS RZ, [RZ] ;  /* 0x00000000fffff984 */ /* 0x000fe20000000800 */
[----:B------:R2:W-:Y:S06]  /*4bd0*/  MEMBAR.ALL.CTA ;  /* 0x0000000000007992 */ /* 0x0005ec0000008000 */
[----:B--2---:R-:W2:Y:S01]  /*4be0*/  FENCE.VIEW.ASYNC.S ;  /* 0x00000000000073c6 */ /* 0x004ea20000000000 */
[----:B------:R-:W1:Y:S08]  /*4bf0*/  @!P1 LDC R12, c[0x0][0xb20] ;  /* 0x0002c800ff0c9b82 */ /* 0x000e700000000800 */
[----:B------:R-:W1:Y:S01]  /*4c00*/  @!P1 LDC R7, c[0x0][0xb0c] ;  /* 0x0002c300ff079b82 */ /* 0x000e620000000800 */
[----:B--2---:R2:W-:Y:S01]  /*4c10*/  SYNCS.ARRIVE.TRANS64.RED.A1T0 RZ, [R0+URZ], RZ ;  /* 0x000000ff00ff79a7 */ /* 0x0045e200081004ff */
[----:B---3--:R-:W-:Y:S04]  /*4c20*/  LOP3.LUT P4, RZ, R18, 0x1, RZ, 0xc0, !PT ;  /* 0x0000000112ff7812 */ /* 0x008fe8000788c0ff */
[----:B------:R-:W-:Y:S09]  /*4c30*/  P2R R103, PR, RZ, 0x10 ;  /* 0x00000010ff677803 */ /* 0x000ff20000000000 */
[----:B------:R-:W-:Y:S02]  /*4c40*/  @P4 MOV R44, R16 ;  /* 0x00000010002c4202 */ /* 0x000fe40000000f00 */
[----:B------:R-:W-:Y:S01]  /*4c50*/  @P4 LOP3.LUT R43, R17, 0xffff, RZ, 0xc0, !PT ;  /* 0x0000ffff112b4812 */ /* 0x000fe200078ec0ff */
[----:B--2-4-:R-:W-:Y:S06]  /*4c60*/  @!P0 BRA `(.L_x_82) ;  /* 0x0000000000a48947 */ /* 0x014fec0003800000 */
[----:B------:R-:W-:Y:S01]  /*4c70*/  IMAD.HI.U32 R0, R90, R39, RZ ;  /* 0x000000275a007227 */ /* 0x000fe200078e00ff */
[----:B------:R-:W-:Y:S02]  /*4c80*/  ISETP.NE.AND P0, PT, R38, 0x1, PT ;  /* 0x000000012600780c */ /* 0x000fe40003f05270 */
[----:B------:R-:W-:Y:S01]  /*4c90*/  ISETP.NE.AND P2, PT, R40, 0x1, PT ;  /* 0x000000012800780c */ /* 0x000fe20003f45270 */
[----:B------:R-:W-:Y:S01]  /*4ca0*/  IMAD.HI.U32 R4, R91, R84, RZ ;  /* 0x000000545b047227 */ /* 0x000fe200078e00ff */
[----:B------:R-:W-:Y:S02]  /*4cb0*/  SHF.R.U32.HI R0, RZ, R89, R0 ;  /* 0x00000059ff007219 */ /* 0x000fe40000011600 */
[----:B------:R-:W-:Y:S01]  /*4cc0*/  ISETP.NE.AND P3, PT, R42, 0x1, PT ;  /* 0x000000012a00780c */ /* 0x000fe20003f65270 */
[----:B------:R-:W-:Y:S01]  /*4cd0*/  IMAD.HI.U32 R6, R43, R39, RZ ;  /* 0x000000272b067227 */ /* 0x000fe200078e00ff */
[-C--:B------:R-:W-:Y:S02]  /*4ce0*/  SHF.R.U32.HI R4, RZ, R85.reuse, R4 ;  /* 0x00000055ff047219 */ /* 0x080fe40000011604 */
[----:B------:R-:W-:Y:S01]  /*4cf0*/  SEL R0, R90, R0, !P0 ;  /* 0x000000005a007207 */ /* 0x000fe20004000000 */
[----:B------:R-:W-:Y:S01]  /*4d00*/  IMAD.HI.U32 R5, R44, R84, RZ ;  /* 0x000000542c057227 */ /* 0x000fe200078e00ff */
[----:B------:R-:W-:Y:S03]  /*4d10*/  SEL R4, R91, R4, !P3 ;  /* 0x000000045b047207 */ /* 0x000fe60005800000 */
[-C--:B------:R-:W-:Y:S01]  /*4d20*/  IMAD.HI.U32 R3, R0, R36.reuse, RZ ;  /* 0x0000002400037227 */ /* 0x080fe200078e00ff */
[----:B------:R-:W-:Y:S03]  /*4d30*/  SHF.R.U32.HI R5, RZ, R85, R5 ;  /* 0x00000055ff057219 */ /* 0x000fe60000011605 */
[----:B------:R-:W-:Y:S01]  /*4d40*/  IMAD.HI.U32 R2, R4, R36, RZ ;  /* 0x0000002404027227 */ /* 0x000fe200078e00ff */
[----:B------:R-:W-:Y:S02]  /*4d50*/  @P2 SHF.R.U32.HI R0, RZ, R37, R3 ;  /* 0x00000025ff002219 */ /* 0x000fe40000011603 */
[----:B------:R-:W-:Y:S02]  /*4d60*/  SHF.R.U32.HI R3, RZ, R89, R6 ;  /* 0x00000059ff037219 */ /* 0x000fe40000011606 */
[----:B------:R-:W-:Y:S01]  /*4d70*/  @P2 SHF.R.U32.HI R4, RZ, R37, R2 ;  /* 0x00000025ff042219 */ /* 0x000fe20000011602 */
[----:B------:R-:W-:Y:S01]  /*4d80*/  IMAD R0, R40, R0, RZ ;  /* 0x0000000028007224 */ /* 0x000fe200078e02ff */
[----:B------:R-:W-:Y:S02]  /*4d90*/  SEL R3, R43, R3, !P0 ;  /* 0x000000032b037207 */ /* 0x000fe40004000000 */
[----:B------:R-:W-:Y:S01]  /*4da0*/  SEL R2, R44, R5, !P3 ;  /* 0x000000052c027207 */ /* 0x000fe20005800000 */
[----:B------:R-:W-:Y:S01]  /*4db0*/  IMAD R5, R40, R4, RZ ;  /* 0x0000000428057224 */ /* 0x000fe200078e02ff */
[C---:B------:R-:W-:Y:S01]  /*4dc0*/  ISETP.GE.AND P0, PT, R3.reuse, R0, PT ;  /* 0x000000000300720c */ /* 0x040fe20003f06270 */
[C---:B------:R-:W-:Y:S03]  /*4dd0*/  IMAD.HI.U32 R0, R3.reuse, R36, RZ ;  /* 0x0000002403007227 */ /* 0x040fe600078e00ff */
[C---:B------:R-:W-:Y:S02]  /*4de0*/  ISETP.GE.OR P0, PT, R2.reuse, R5, P0 ;  /* 0x000000050200720c */ /* 0x040fe40000706670 */
[----:B------:R-:W-:Y:S04]  /*4df0*/  SHF.R.U32.HI R0, RZ, R37, R0 ;  /* 0x00000025ff007219 */ /* 0x000fe80000011600 */
[C---:B------:R-:W-:Y:S05]  /*4e00*/  SEL R6, R3.reuse, R0, !P2 ;  /* 0x0000000003067207 */ /* 0x040fea0005000000 */
        /* <DEDUP_REMOVED lines=14> */
[----:B------:R-:W-:Y:S07]  /*4ef0*/  IMAD R43, R3, R38, R43 ;  /* 0x00000026032b7224 */ /* 0x000fee00078e022b */
.L_x_82:
[----:B-1----:R-:W-:Y:S01]  /*4f00*/  @!P1 ISETP.NE.AND P0, PT, R8, 0x1, PT ;  /* 0x000000010800980c */ /* 0x002fe20003f05270 */
[----:B------:R-:W-:Y:S01]  /*4f10*/  @!P1 IMAD.HI.U32 R2, R43, R9, RZ ;  /* 0x000000092b029227 */ /* 0x000fe200078e00ff */
[----:B------:R-:W-:Y:S01]  /*4f20*/  R2UR UR42, R15 ;  /* 0x000000000f2a72ca */ /* 0x000fe200000e0000 */
[----:B------:R-:W-:Y:S01]  /*4f30*/  BSSY.RECONVERGENT B6, `(.L_x_83) ;  /* 0x0000031000067945 */ /* 0x000fe20003800200 */
[----:B------:R-:W-:Y:S01]  /*4f40*/  R2UR UR41, R14 ;  /* 0x000000000e2972ca */ /* 0x000fe200000e0000 */
[C---:B------:R-:W-:Y:S01]  /*4f50*/  @!P1 IMAD.HI.U32 R0, R44.reuse, R10, RZ ;  /* 0x0000000a2c009227 */ /* 0x040fe200078e00ff */
[----:B------:R-:W-:Y:S02]  /*4f60*/  @!P1 SHF.R.U32.HI R2, RZ, R12, R2 ;  /* 0x0000000cff029219 */ /* 0x000fe40000011602 */
[----:B------:R-:W-:Y:S01]  /*4f70*/  @!P1 ISETP.NE.AND P2, PT, R7, 0x1, PT ;  /* 0x000000010700980c */ /* 0x000fe20003f45270 */
[----:B------:R-:W-:Y:S01]  /*4f80*/  VIADD R105, R105, 0x1 ;  /* 0x0000000169697836 */ /* 0x000fe20000000000 */
[----:B------:R-:W-:Y:S02]  /*4f90*/  @!P1 SEL R2, R43, R2, !P0 ;  /* 0x000000022b029207 */ /* 0x000fe40004000000 */
[----:B------:R-:W-:Y:S02]  /*4fa0*/  @!P1 SHF.R.U32.HI R0, RZ, R11, R0 ;  /* 0x0000000bff009219 */ /* 0x000fe40000011600 */
[----:B------:R-:W-:Y:S01]  /*4fb0*/  LOP3.LUT P0, RZ, R93, 0x1b0, RZ, 0xc0, !PT ;  /* 0x000001b05dff7812 */ /* 0x000fe2000780c0ff */
[----:B------:R-:W-:Y:S01]  /*4fc0*/  USHF.L.U32 UR42, UR42, 0x7, URZ ;  /* 0x000000072a2a7899 */ /* 0x000fe200080006ff */
[----:B------:R-:W-:Y:S01]  /*4fd0*/  @!P1 SEL R3, R44, R0, !P2 ;  /* 0x000000002c039207 */ /* 0x000fe20005000000 */
[----:B------:R-:W-:Y:S01]  /*4fe0*/  USHF.L.U32 UR41, UR41, 0x7, URZ ;  /* 0x0000000729297899 */ /* 0x000fe200080006ff */
[----:B------:R-:W-:Y:S03]  /*4ff0*/  @P4 SHF.R.U32.HI R94, RZ, 0x10, R17 ;  /* 0x00000010ff5e4819 */ /* 0x000fe60000011611 */
[----:B------:R-:W-:Y:S02]  /*5000*/  @!P1 IMAD.IADD R0, R2, 0x1, -R3 ;  /* 0x0000000102009824 */ /* 0x000fe400078e0a03 */
[----:B------:R-:W-:Y:S02]  /*5010*/  @!P1 IMAD.IADD R2, R3, 0x1, -R2 ;  /* 0x0000000103029824 */ /* 0x000fe400078e0a02 */
[----:B------:R-:W-:Y:S02]  /*5020*/  @!P1 IMAD R44, R0, R7, R44 ;  /* 0x00000007002c9224 */ /* 0x000fe400078e022c */
[----:B------:R-:W-:Y:S01]  /*5030*/  @!P1 IMAD R43, R2, R8, R43 ;  /* 0x00000008022b9224 */ /* 0x000fe200078e022b */
[----:B------:R-:W-:Y:S06]  /*5040*/  @!P0 BRA `(.L_x_84) ;  /* 0x00000000007c8947 */ /* 0x000fec0003800000 */
[----:B------:R-:W1:Y:S01]  /*5050*/  LDCU.64 UR8, c[0x4][0x80] ;  /* 0x01001000ff0877ac */ /* 0x000e620008000a00 */
[----:B------:R-:W-:Y:S01]  /*5060*/  MOV R2, 0x0 ;  /* 0x0000000000027802 */ /* 0x000fe20000000f00 */
[----:B------:R-:W-:Y:S02]  /*5070*/  HFMA2 R12, -RZ, RZ, 0, 5.9604644775390625e-08 ;  /* 0x00000001ff0c7431 */ /* 0x000fe400000001ff */
[----:B------:R-:W-:Y:S01]  /*5080*/  IMAD.MOV.U32 R8, RZ, RZ, 0x70 ;  /* 0x00000070ff087424 */ /* 0x000fe200078e00ff */
[----:B------:R2:W3:Y:S01]  /*5090*/  LDC.64 R14, c[0x4][R2] ;  /* 0x01000000020e7b82 */ /* 0x0004e20000000a00 */
[----:B------:R-:W4:Y:S01]  /*50a0*/  LDCU.64 UR6, c[0x4][0x88] ;  /* 0x01001100ff0677ac */ /* 0x000f220008000a00 */
[----:B------:R-:W-:Y:S01]  /*50b0*/  IMAD.MOV.U32 R13, RZ, RZ, RZ ;  /* 0x000000ffff0d7224 */ /* 0x000fe200078e00ff */
[----:B------:R-:W2:Y:S01]  /*50c0*/  LDCU.64 UR4, c[0x4][0x8] ;  /* 0x01000100ff0477ac */ /* 0x000ea20008000a00 */
[----:B-1----:R-:W-:Y:S01]  /*50d0*/  MOV R5, UR9 ;  /* 0x0000000900057c02 */ /* 0x002fe20008000f00 */
[----:B------:R-:W-:Y:S01]  /*50e0*/  IMAD.U32 R4, RZ, RZ, UR8 ;  /* 0x00000008ff047e24 */ /* 0x000fe2000f8e00ff */
[----:B----4-:R-:W-:Y:S01]  /*50f0*/  MOV R7, UR7 ;  /* 0x0000000700077c02 */ /* 0x010fe20008000f00 */
[----:B------:R-:W-:Y:S01]  /*5100*/  IMAD.U32 R6, RZ, RZ, UR6 ;  /* 0x00000006ff067e24 */ /* 0x000fe2000f8e00ff */
[----:B--2---:R-:W-:Y:S01]  /*5110*/  MOV R11, UR5 ;  /* 0x00000005000b7c02 */ /* 0x004fe20008000f00 */
[----:B------:R-:W-:Y:S02]  /*5120*/  IMAD.U32 R10, RZ, RZ, UR4 ;  /* 0x00000004ff0a7e24 */ /* 0x000fe4000f8e00ff */
[----:B------:R-:W-:Y:S07]  /*5130*/  LEPC R20, `(.L_x_85) ;  /* 0x000000001014794e */ /* 0x000fee0000000000 */
[----:B---3-5:R-:W-:Y:S05]  /*5140*/  CALL.ABS.NOINC R14 ;  /* 0x000000000e007343 */ /* 0x028fea0003c00000 */
.L_x_85:
[----:B------:R-:W1:Y:S01]  /*5150*/  LDCU.64 UR8, c[0x4][0x80] ;  /* 0x01001000ff0877ac */ /* 0x000e620008000a00 */
[----:B------:R-:W2:Y:S01]  /*5160*/  LDC.64 R2, c[0x4][R2] ;  /* 0x0100000002027b82 */ /* 0x000ea20000000a00 */
[----:B------:R-:W-:Y:S02]  /*5170*/  HFMA2 R12, -RZ, RZ, 0, 5.9604644775390625e-08 ;  /* 0x00000001ff0c7431 */ /* 0x000fe400000001ff */
[----:B------:R-:W-:Y:S02]  /*5180*/  IMAD.MOV.U32 R8, RZ, RZ, 0x70 ;  /* 0x00000070ff087424 */ /* 0x000fe400078e00ff */
[----:B------:R-:W-:Y:S01]  /*5190*/  IMAD.MOV.U32 R13, RZ, RZ, RZ ;  /* 0x000000ffff0d7224 */ /* 0x000fe200078e00ff */
[----:B------:R-:W3:Y:S01]  /*51a0*/  LDCU.64 UR6, c[0x4][0x88] ;  /* 0x01001100ff0677ac */ /* 0x000ee20008000a00 */
[----:B------:R-:W4:Y:S01]  /*51b0*/  LDCU.64 UR4, c[0x4][0x8] ;  /* 0x01000100ff0477ac */ /* 0x000f220008000a00 */
[----:B-1----:R-:W-:Y:S02]  /*51c0*/  MOV R4, UR8 ;  /* 0x0000000800047c02 */ /* 0x002fe40008000f00 */
[----:B------:R-:W-:Y:S02]  /*51d0*/  MOV R5, UR9 ;  /* 0x0000000900057c02 */ /* 0x000fe40008000f00 */
[----:B---3--:R-:W-:Y:S01]  /*51e0*/  MOV R7, UR7 ;  /* 0x0000000700077c02 */ /* 0x008fe20008000f00 */
[----:B------:R-:W-:Y:S01]  /*51f0*/  IMAD.U32 R6, RZ, RZ, UR6 ;  /* 0x00000006ff067e24 */ /* 0x000fe2000f8e00ff */
[----:B----4-:R-:W-:Y:S01]  /*5200*/  MOV R11, UR5 ;  /* 0x00000005000b7c02 */ /* 0x010fe20008000f00 */
[----:B------:R-:W-:Y:S02]  /*5210*/  IMAD.U32 R10, RZ, RZ, UR4 ;  /* 0x00000004ff0a7e24 */ /* 0x000fe4000f8e00ff */
[----:B------:R-:W-:Y:S07]  /*5220*/  LEPC R20, `(.L_x_84) ;  /* 0x000000001014794e */ /* 0x000fee0000000000 */
[----:B--2---:R-:W-:Y:S05]  /*5230*/  CALL.ABS.NOINC R2 ;  /* 0x0000000002007343 */ /* 0x004fea0003c00000 */
.L_x_84:
[----:B------:R-:W-:Y:S05]  /*5240*/  BSYNC.RECONVERGENT B6 ;  /* 0x0000000000067941 */ /* 0x000fea0003800200 */
.L_x_83:
[----:B------:R-:W-:Y:S01]  /*5250*/  ISETP.NE.U32.AND P4, PT, R82, RZ, PT ;  /* 0x000000ff5200720c */ /* 0x000fe20003f85070 */
[----:B------:R-:W-:Y:S01]  /*5260*/  UISETP.NE.AND UP2, UPT, UR50, URZ, UPT ;  /* 0x000000ff3200728c */ /* 0x000fe2000bf45270 */
[----:B------:R-:W-:Y:S01]  /*5270*/  ISETP.NE.U32.AND P2, PT, RZ, UR38, PT ;  /* 0x00000026ff007c0c */ /* 0x000fe2000bf45070 */
[----:B------:R-:W-:Y:S01]  /*5280*/  UISETP.NE.U32.AND UP1, UPT, UR44, URZ, UPT ;  /* 0x000000ff2c00728c */ /* 0x000fe2000bf25070 */
[----:B------:R-:W-:Y:S01]  /*5290*/  ISETP.NE.AND.EX P4, PT, R83, RZ, PT, P4 ;  /* 0x000000ff5300720c */ /* 0x000fe20003f85340 */
[----:B------:R-:W-:Y:S01]  /*52a0*/  UPLOP3.LUT UP0, UPT, UPT, UPT, UPT, 0x40, 0x4 ;  /* 0x000000000004789c */ /* 0x000fe20003f0e870 */
[----:B------:R-:W-:Y:S01]  /*52b0*/  ISETP.NE.AND.EX P2, PT, RZ, UR39, PT, P2 ;  /* 0x00000027ff007c0c */ /* 0x000fe2000bf45320 */
[----:B------:R-:W-:Y:S01]  /*52c0*/  UISETP.NE.AND.EX UP1, UPT, UR45, URZ, UPT, UP1 ;  /* 0x000000ff2d00728c */ /* 0x000fe2000bf25310 */
[----:B------:R-:W-:Y:S04]  /*52d0*/  PLOP3.LUT P1, PT, PT, PT, UP2, 0x80, 0x8 ;  /* 0x000000000008781c */ /* 0x000fe80003f2f028 */
[----:B------:R-:W-:Y:S06]  /*52e0*/  @UP2 UPLOP3.LUT UP0, UPT, UPT, UPT, UP1, 0x80, 0x8 ;  /* 0x000000000008289c */ /* 0x000fec0003f0f010 */
[----:B------:R-:W-:Y:S01]  /*52f0*/  PLOP3.LUT P0, PT, PT, PT, UP0, 0x80, 0x8 ;  /* 0x000000000008781c */ /* 0x000fe20003f0f008 */
[----:B------:R-:W-:Y:S01]  /*5300*/  @!UPT UIADD3 URZ, UPT, UPT, URZ, URZ, URZ ;  /* 0x000000fffffff290 */ /* 0x000fe2000fffe0ff */
[----:B------:R-:W-:Y:S11]  /*5310*/  BRA.U !UP1, `(.L_x_86) ;  /* 0x0000000109387547 */ /* 0x000ff6000b800000 */
[----:B------:R-:W-:Y:S01]  /*5320*/  UISETP.NE.U32.AND UP0, UPT, UR38, URZ, UPT ;  /* 0x000000ff2600728c */ /* 0x000fe2000bf05070 */
[----:B------:R-:W-:Y:S02]  /*5330*/  HFMA2 R0, -RZ, RZ, 0, 5.9604644775390625e-08 ;  /* 0x00000001ff007431 */ /* 0x000fe400000001ff */
[----:B------:R-:W-:Y:S01]  /*5340*/  IMAD.MOV.U32 R88, RZ, RZ, 0x1 ;  /* 0x00000001ff587424 */ /* 0x000fe200078e00ff */
[----:B------:R-:W-:Y:S06]  /*5350*/  UISETP.NE.AND.EX UP0, UPT, UR39, URZ, UPT, UP0 ;  /* 0x000000ff2700728c */ /* 0x000fec000bf05300 */
[----:B------:R-:W-:Y:S05]  /*5360*/  PLOP3.LUT P3, PT, PT, PT, UP0, 0x80, 0x8 ;  /* 0x000000000008781c */ /* 0x000fea0003f6f008 */
[----:B------:R-:W1:Y:S01]  /*5370*/  @UP0 LDCU.64 UR6, c[0x0][0x888] ;  /* 0x00011100ff0607ac */ /* 0x000e620008000a00 */
[----:B------:R-:W-:Y:S07]  /*5380*/  @UP0 UIMAD UR4, UR36, UR44, URZ ;  /* 0x0000002c240402a4 */ /* 0x000fee000f8e02ff */
[----:B------:R-:W-:Y:S01]  /*5390*/  @!P3 PRMT R88, R0, 0x7610, R88 ;  /* 0x000076100058b816 */ /* 0x000fe20000000058 */
[----:B-1----:R-:W-:Y:S03]  /*53a0*/  @UP0 UIMAD.WIDE UR6, UR4, 0x4, UR6 ;  /* 0x00000004040608a5 */ /* 0x002fe6000f8e0206 */
[----:B------:R-:W1:Y:S03]  /*53b0*/  @!UP0 LDCU UR4, c[0x0][0x880] ;  /* 0x00011000ff0487ac */ /* 0x000e660008000800 */
[----:B------:R-:W-:Y:S01]  /*53c0*/  IMAD.U32 R2, RZ, RZ, UR6 ;  /* 0x00000006ff027e24 */ /* 0x000fe2000f8e00ff */
[----:B------:R-:W-:Y:S05]  /*53d0*/  MOV R3, UR7 ;  /* 0x0000000700037c02 */ /* 0x000fea0008000f00 */
[----:B-----5:R2:W5:Y:S02]  /*53e0*/  @P3 LDG.E R49, desc[UR46][R2.64] ;  /* 0x0000002e02313981 */ /* 0x020564000c1e1900 */
[----:B-12---:R-:W-:Y:S02]  /*53f0*/  @!P3 IMAD.U32 R49, RZ, RZ, UR4 ;  /* 0x00000004ff31be24 */ /* 0x006fe4000f8e00ff */
.L_x_86:
[----:B------:R-:W-:Y:S05]  /*5400*/  @!P4 BRA `(.L_x_87) ;  /* 0x000000000020c947 */ /* 0x000fea0003800000 */
[----:B------:R-:W-:Y:S04]  /*5410*/  ISETP.NE.U32.AND P3, PT, R80, RZ, PT ;  /* 0x000000ff5000720c */ /* 0x000fe80003f65070 */
[----:B------:R-:W-:Y:S11]  /*5420*/  ISETP.NE.AND.EX P3, PT, R81, RZ, PT, P3 ;  /* 0x000000ff5100720c */ /* 0x000ff60003f65330 */
[----:B------:R-:W-:Y:S02]  /*5430*/  @!UPT UIADD3 URZ, UPT, UPT, URZ, URZ, URZ ;  /* 0x000000fffffff290 */ /* 0x000fe4000fffe0ff */
[----:B------:R-:W1:Y:S01]  /*5440*/  @P3 LDC.64 R2, c[0x0][0x8a8] ;  /* 0x00022a00ff023b82 */ /* 0x000e620000000a00 */
[----:B------:R-:W-:Y:S04]  /*5450*/  @P3 IMAD R0, R82, UR36, RZ ;  /* 0x0000002452003c24 */ /* 0x000fe8000f8e02ff */
[----:B-1----:R-:W-:Y:S05]  /*5460*/  @P3 IMAD.WIDE R2, R0, 0x4, R2 ;  /* 0x0000000400023825 */ /* 0x002fea00078e0202 */
[----:B-----5:R1:W5:Y:S02]  /*5470*/  @P3 LDG.E R47, desc[UR46][R2.64] ;  /* 0x0000002e022f3981 */ /* 0x020364000c1e1900 */
[----:B-1----:R-:W2:Y:S02]  /*5480*/  @!P3 LDC R47, c[0x0][0x8a0] ;  /* 0x00022800ff2fbb82 */ /* 0x002ea40000000800 */
.L_x_87:
[----:B-----5:R-:W-:Y:S01]  /*5490*/  FSETP.NEU.AND P3, PT, R49, RZ, PT ;  /* 0x000000ff3100720b */ /* 0x020fe20003f6d000 */
[----:B------:R-:W-:Y:S01]  /*54a0*/  BSSY B1, `(.L_x_88) ;  /* 0x0000039000017945 */ /* 0x000fe20003800000 */
[----:B------:R-:W-:Y:S01]  /*54b0*/  SEL R3, RZ, 0xffffffff, P2 ;  /* 0xffffffffff037807 */ /* 0x000fe20001000000 */
[----:B------:R-:W-:Y:S01]  /*54c0*/  IMAD.MOV.U32 R66, RZ, RZ, 0x1 ;  /* 0x00000001ff427424 */ /* 0x000fe200078e00ff */
[----:B------:R-:W-:Y:S01]  /*54d0*/  @P1 LOP3.LUT P2, RZ, R88, 0xff, RZ, 0xc0, !PT ;  /* 0x000000ff58ff1812 */ /* 0x000fe2000784c0ff */
[----:B------:R-:W-:Y:S01]  /*54e0*/  IMAD R48, R45, 0x80, R46 ;  /* 0x000000802d307824 */ /* 0x000fe200078e022e */
[----:B------:R-:W-:Y:S01]  /*54f0*/  @P1 SEL R0, RZ, 0xffffffff, P3 ;  /* 0xffffffffff001807 */ /* 0x000fe20001800000 */
[----:B------:R-:W-:Y:S01]  /*5500*/  IMAD R106, R101, -0x10, R99 ;  /* 0xfffffff0656a7824 */ /* 0x000fe200078e0263 */
[----:B------:R-:W-:Y:S01]  /*5510*/  LOP3.LUT R97, R97, 0x1, RZ, 0x3c, !PT ;  /* 0x0000000161617812 */ /* 0x000fe200078e3cff */
[----:B------:R-:W-:Y:S01]  /*5520*/  IMAD.MOV.U32 R65, RZ, RZ, RZ ;  /* 0x000000ffff417224 */ /* 0x000fe200078e00ff */
[----:B------:R-:W-:Y:S02]  /*5530*/  @P0 SEL R0, R3, R0, !P2 ;  /* 0x0000000003000207 */ /* 0x000fe40005000000 */
[----:B------:R-:W-:Y:S02]  /*5540*/  CS2R R78, SRZ ;  /* 0x00000000004e7805 */ /* 0x000fe4000001ff00 */
[----:B------:R-:W-:Y:S02]  /*5550*/  LEA R64, R45, UR48, 0x3 ;  /* 0x000000302d407c11 */ /* 0x000fe4000f8e18ff */
[----:B------:R-:W-:Y:S02]  /*5560*/  CS2R R76, SRZ ;  /* 0x00000000004c7805 */ /* 0x000fe4000001ff00 */
[----:B------:R-:W-:Y:S02]  /*5570*/  @P1 LOP3.LUT R0, R0, 0x1, RZ, 0xc0, !PT ;  /* 0x0000000100001812 */ /* 0x000fe400078ec0ff */
[----:B------:R-:W-:Y:S02]  /*5580*/  CS2R R70, SRZ ;  /* 0x0000000000467805 */ /* 0x000fe4000001ff00 */
[----:B------:R-:W-:Y:S02]  /*5590*/  PLOP3.LUT P2, PT, PT, PT, UP1, 0x80, 0x8 ;  /* 0x000000000008781c */ /* 0x000fe40003f4f018 */
[----:B------:R-:W-:Y:S02]  /*55a0*/  CS2R R68, SRZ ;  /* 0x0000000000447805 */ /* 0x000fe4000001ff00 */
[----:B------:R-:W-:Y:S02]  /*55b0*/  ISETP.NE.U32.OR P5, PT, R0, 0x1, !P1 ;  /* 0x000000010000780c */ /* 0x000fe40004fa5470 */
[----:B------:R-:W-:Y:S02]  /*55c0*/  CS2R R62, SRZ ;  /* 0x00000000003e7805 */ /* 0x000fe4000001ff00 */
[----:B------:R-:W-:Y:S02]  /*55d0*/  LOP3.LUT P4, R104, R88, 0xff, RZ, 0xc0, !PT ;  /* 0x000000ff58687812 */ /* 0x000fe4000788c0ff */
[----:B------:R-:W-:Y:S02]  /*55e0*/  CS2R R60, SRZ ;  /* 0x00000000003c7805 */ /* 0x000fe4000001ff00 */
[----:B------:R-:W-:Y:S02]  /*55f0*/  SEL R2, RZ, 0xffffffff, P3 ;  /* 0xffffffffff027807 */ /* 0x000fe40001800000 */
[----:B------:R-:W-:Y:S02]  /*5600*/  CS2R R58, SRZ ;  /* 0x00000000003a7805 */ /* 0x000fe4000001ff00 */
[----:B------:R-:W-:Y:S02]  /*5610*/  P2R R107, PR, RZ, 0x20 ;  /* 0x00000020ff6b7803 */ /* 0x000fe40000000000 */
[----:B------:R-:W-:Y:S02]  /*5620*/  CS2R R56, SRZ ;  /* 0x0000000000387805 */ /* 0x000fe4000001ff00 */
[----:B------:R-:W-:Y:S02]  /*5630*/  @P2 SEL R2, R3, R2, !P4 ;  /* 0x0000000203022207 */ /* 0x000fe40006000000 */
[----:B------:R-:W-:Y:S02]  /*5640*/  @P5 SHF.L.U32 R0, R97, 0x1f, RZ ;  /* 0x0000001f61005819 */ /* 0x000fe400000006ff */
[----:B------:R-:W-:Y:S02]  /*5650*/  LOP3.LUT R2, R2, 0x1, RZ, 0xc0, !PT ;  /* 0x0000000102027812 */ /* 0x000fe400078ec0ff */
[----:B------:R1:W3:Y:S02]  /*5660*/  @P5 SYNCS.PHASECHK.TRANS64.TRYWAIT P1, [UR48+0x20], R0 ;  /* 0x00002000ff0055a7 */ /* 0x0002e40008021130 */
[----:B------:R-:W-:Y:S04]  /*5670*/  ISETP.NE.U32.AND P2, PT, R2, 0x1, PT ;  /* 0x000000010200780c */ /* 0x000fe80003f45070 */
[----:B------:R-:W-:Y:S02]  /*5680*/  P2R R67, PR, RZ, 0x4 ;  /* 0x00000004ff437803 */ /* 0x000fe40000000000 */
[----:B-1----:R-:W-:Y:S04]  /*5690*/  SHF.L.U32 R0, R96, 0x1f, RZ ;  /* 0x0000001f60007819 */ /* 0x002fe800000006ff */
[----:B------:R1:W4:Y:S01]  /*56a0*/  SYNCS.PHASECHK.TRANS64.TRYWAIT P0, [R64+URZ+0x90], R0 ;  /* 0x00009000400075a7 */ /* 0x00032200080011ff */
[----:B---3--:R-:W-:Y:S01]  /*56b0*/  @P5 SEL R66, RZ, 0x1, !P1 ;  /* 0x00000001ff425807 */ /* 0x008fe20004800000 */
[----:B-1----:R-:W-:Y:S06]  /*56c0*/  @!P5 BRA `(.L_x_89) ;  /* 0x000000000058d947 */ /* 0x002fec0003800000 */
[----:B------:R-:W-:Y:S01]  /*56d0*/  IMAD.MOV.U32 R79, RZ, RZ, RZ ;  /* 0x000000ffff4f7224 */ /* 0x000fe200078e00ff */
[----:B------:R-:W-:Y:S01]  /*56e0*/  ISETP.NE.AND P1, PT, R66, RZ, PT ;  /* 0x000000ff4200720c */ /* 0x000fe20003f25270 */
[----:B------:R-:W-:Y:S01]  /*56f0*/  BSSY B0, `(.L_x_90) ;  /* 0x000000c000007945 */ /* 0x000fe20003800000 */
[----:B------:R-:W-:Y:S02]  /*5700*/  CS2R R58, SRZ ;  /* 0x00000000003a7805 */ /* 0x000fe4000001ff00 */
[----:B------:R-:W-:Y:S02]  /*5710*/  CS2R R56, SRZ ;  /* 0x0000000000387805 */ /* 0x000fe4000001ff00 */
[----:B------:R-:W-:Y:S02]  /*5720*/  CS2R R62, SRZ ;  /* 0x00000000003e7805 */ /* 0x000fe4000001ff00 */
[----:B------:R-:W-:Y:S02]  /*5730*/  CS2R R60, SRZ ;  /* 0x00000000003c7805 */ /* 0x000fe4000001ff00 */
[----:B------:R-:W-:Y:S02]  /*5740*/  CS2R R70, SRZ ;  /* 0x0000000000467805 */ /* 0x000fe4000001ff00 */
[----:B------:R-:W-:Y:S02]  /*5750*/  CS2R R68, SRZ ;  /* 0x0000000000447805 */ /* 0x000fe4000001ff00 */
[----:B------:R-:W-:Y:S01]  /*5760*/  CS2R R76, SRZ ;  /* 0x00000000004c7805 */ /* 0x000fe2000001ff00 */
[----:B------:R-:W-:Y:S06]  /*5770*/  @P1 BRA `(.L_x_91) ;  /* 0x00000000000c1947 */ /* 0x000fec0003800000 */
[----:B------:R-:W-:Y:S04]  /*5780*/  SHF.L.U32 R3, R97, 0x1f, RZ ;  /* 0x0000001f61037819 */ /* 0x000fe800000006ff */
[----:B------:R-:W1:Y:S02]  /*5790*/  SYNCS.PHASECHK.TRANS64.TRYWAIT P1, [UR48+0x20], R3 ;  /* 0x00002003ff0075a7 */ /* 0x000e640008021130 */
[----:B-1----:R-:W-:Y:S05]  /*57a0*/  @!P1 BRA `(.L_x_92) ;  /* 0x0000003c00349947 */ /* 0x002fea0003800000 */
.L_x_91:
[----:B------:R-:W-:Y:S05]  /*57b0*/  BSYNC B0 ;  /* 0x0000000000007941 */ /* 0x000fea0003800000 */
.L_x_90:
[----:B------:R-:W-:Y:S01]  /*57c0*/  ISETP.NE.AND P1, PT, R67, RZ, PT ;  /* 0x000000ff4300720c */ /* 0x000fe20003f25270 */
[----:B------:R-:W-:Y:S11]  /*57d0*/  HFMA2 R65, -RZ, RZ, 0, 5.9604644775390625e-08 ;  /* 0x00000001ff417431 */ /* 0x000ff600000001ff */
[----:B------:R-:W-:Y:S01]  /*57e0*/  @!UPT UIADD3 URZ, UPT, UPT, URZ, URZ, URZ ;  /* 0x000000fffffff290 */ /* 0x000fe2000fffe0ff */
[----:B------:R3:W1:Y:S04]  /*57f0*/  @P1 LDS.128 R56, [R100] ;  /* 0x0000000064381984 */ /* 0x0006680000000c00 */
[----:B------:R3:W1:Y:S04]  /*5800*/  @P1 LDS.128 R60, [R99+0x10] ;  /* 0x00001000633c1984 */ /* 0x0006680000000c00 */
[----:B------:R3:W1:Y:S04]  /*5810*/  @P1 LDS.128 R68, [R98+0x20] ;  /* 0x0000200062441984 */ /* 0x0006680000000c00 */
[----:B------:R3:W1:Y:S02]  /*5820*/  @P1 LDS.128 R76, [R106+0x30] ;  /* 0x000030006a4c1984 */ /* 0x0006640000000c00 */
.L_x_89:
[----:B------:R-:W-:Y:S05]  /*5830*/  BSYNC B1 ;  /* 0x0000000000017941 */ /* 0x000fea0003800000 */
.L_x_88:
[----:B-1----:R-:W-:Y:S04]  /*5840*/  SHF.R.U32.HI R2, RZ, 0x15, R48 ;  /* 0x00000015ff027819 */ /* 0x002fe80000011630 */
[----:B------:R-:W-:Y:S01]  /*5850*/  LOP3.LUT P1, RZ, R2, 0x3, R92, 0x48, !PT ;  /* 0x0000000302ff7812 */ /* 0x000fe2000782485c */
[----:B------:R-:W-:Y:S01]  /*5860*/  @!UPT UIADD3 URZ, UPT, UPT, URZ, URZ, URZ ;  /* 0x000000fffffff290 */ /* 0x000fe2000fffe0ff */
[----:B----4-:R-:W-:Y:S11]  /*5870*/  @P0 BRA `(.L_x_93) ;  /* 0x0000000000080947 */ /* 0x010ff60003800000 */
[----:B------:R-:W1:Y:S02]  /*5880*/  SYNCS.PHASECHK.TRANS64.TRYWAIT P0, [R64+URZ+0x90], R0 ;  /* 0x00009000400075a7 */ /* 0x000e6400080011ff */
[----:B-1----:R-:W-:Y:S05]  /*5890*/  @!P0 BRA `(.L_x_94) ;  /* 0x0000003c00108947 */ /* 0x002fea0003800000 */
.L_x_93:
[----:B------:R-:W-:Y:S05]  /*58a0*/  @!P1 BRA `(.L_x_95) ;  /* 0x0000000000409947 */ /* 0x000fea0003800000 */
[----:B------:R-:W4:Y:S01]  /*58b0*/  LDCU.64 UR8, c[0x4][0x70] ;  /* 0x01000e00ff0877ac */ /* 0x000f220008000a00 */
[----:B------:R-:W-:Y:S01]  /*58c0*/  MOV R3, 0x0 ;  /* 0x0000000000037802 */ /* 0x000fe20000000f00 */
[----:B------:R-:W-:Y:S02]  /*58d0*/  HFMA2 R12, -RZ, RZ, 0, 5.9604644775390625e-08 ;  /* 0x00000001ff0c7431 */ /* 0x000fe400000001ff */
[----:B------:R-:W-:Y:S02]  /*58e0*/  IMAD.MOV.U32 R8, RZ, RZ, 0x192 ;  /* 0x00000192ff087424 */ /* 0x000fe400078e00ff */
[----:B------:R-:W-:Y:S01]  /*58f0*/  IMAD.MOV.U32 R13, RZ, RZ, RZ ;  /* 0x000000ffff0d7224 */ /* 0x000fe200078e00ff */
[----:B------:R-:W5:Y:S01]  /*5900*/  LDCU.64 UR6, c[0x4][0x78] ;  /* 0x01000f00ff0677ac */ /* 0x000f620008000a00 */
[----:B------:R-:W1:Y:S01]  /*5910*/  LDC.64 R2, c[0x4][R3] ;  /* 0x0100000003027b82 */ /* 0x000e620000000a00 */
[----:B------:R-:W2:Y:S01]  /*5920*/  LDCU.64 UR4, c[0x4][0x10] ;  /* 0x01000200ff0477ac */ /* 0x000ea20008000a00 */
[----:B----4-:R-:W-:Y:S01]  /*5930*/  MOV R5, UR9 ;  /* 0x0000000900057c02 */ /* 0x010fe20008000f00 */
[----:B------:R-:W-:Y:S01]  /*5940*/  IMAD.U32 R4, RZ, RZ, UR8 ;  /* 0x00000008ff047e24 */ /* 0x000fe2000f8e00ff */
[----:B-----5:R-:W-:Y:S01]  /*5950*/  MOV R7, UR7 ;  /* 0x0000000700077c02 */ /* 0x020fe20008000f00 */
[----:B------:R-:W-:Y:S01]  /*5960*/  IMAD.U32 R6, RZ, RZ, UR6 ;  /* 0x00000006ff067e24 */ /* 0x000fe2000f8e00ff */
[----:B--2---:R-:W-:Y:S01]  /*5970*/  MOV R11, UR5 ;  /* 0x00000005000b7c02 */ /* 0x004fe20008000f00 */
[----:B------:R-:W-:Y:S02]  /*5980*/  IMAD.U32 R10, RZ, RZ, UR4 ;  /* 0x00000004ff0a7e24 */ /* 0x000fe4000f8e00ff */
[----:B------:R-:W-:Y:S07]  /*5990*/  LEPC R20, `(.L_x_95) ;  /* 0x000000001014794e */ /* 0x000fee0000000000 */
[----:B-1-3--:R-:W-:Y:S05]  /*59a0*/  CALL.ABS.NOINC R2 ;  /* 0x0000000002007343 */ /* 0x00afea0003c00000 */
.L_x_95:
[----:B------:R-:W-:Y:S05]  /*59b0*/  WARPSYNC.ALL ;  /* 0x0000000000007948 */ /* 0x000fea0003800000 */
[----:B------:R-:W-:Y:S01]  /*59c0*/  R2UR UR4, R48 ;  /* 0x00000000300472ca */ /* 0x000fe200000e0000 */
[--C-:B------:R-:W-:Y:S01]  /*59d0*/  HADD2.F32 R50, -RZ, R56.reuse.H0_H0 ;  /* 0x20000038ff327230 */ /* 0x100fe20000004100 */
[----:B------:R-:W-:Y:S01]  /*59e0*/  ISETP.NE.AND P0, PT, R102, RZ, PT ;  /* 0x000000ff6600720c */ /* 0x000fe20003f05270 */
[----:B------:R-:W-:Y:S01]  /*59f0*/  HADD2.F32 R51, -RZ, R56.H1_H1 ;  /* 0x30000038ff337230 */ /* 0x000fe20000004100 */
[----:B------:R-:W-:Y:S01]  /*5a00*/  BSSY.RECONVERGENT B0, `(.L_x_96) ;  /* 0x0000086000007945 */ /* 0x000fe20003800200 */
[--C-:B------:R-:W-:Y:S08]  /*5a10*/  HADD2.F32 R52, -RZ, R57.reuse.H0_H0 ;  /* 0x20000039ff347230 */ /* 0x100ff00000004100 */
[----:B------:R-:W1:Y:S02]  /*5a20*/  LDTM.x32 R4, tmem[UR4] ;  /* 0x00000004000479ee */ /* 0x000e6400082c0000 */
[C---:B-12---:R-:W-:Y:S01]  /*5a30*/  FMUL R0, R47.reuse, R4 ;  /* 0x000000042f007220 */ /* 0x046fe20000400000 */
[C---:B------:R-:W-:Y:S01]  /*5a40*/  FMUL R2, R47.reuse, R5 ;  /* 0x000000052f027220 */ /* 0x040fe20000400000 */
[C---:B------:R-:W-:Y:S01]  /*5a50*/  FMUL R4, R47.reuse, R8 ;  /* 0x000000082f047220 */ /* 0x040fe20000400000 */
[----:B------:R-:W-:Y:S01]  /*5a60*/  FMUL R3, R47, R6 ;  /* 0x000000062f037220 */ /* 0x000fe20000400000 */
[C---:B------:R-:W-:Y:S01]  /*5a70*/  FFMA R0, R49.reuse, R50, R0 ;  /* 0x0000003231007223 */ /* 0x040fe20000000000 */
[----:B------:R-:W-:Y:S01]  /*5a80*/  FFMA R2, R49, R51, R2 ;  /* 0x0000003331027223 */ /* 0x000fe20000000002 */
[C---:B------:R-:W-:Y:S01]  /*5a90*/  FMUL R5, R47.reuse, R9 ;  /* 0x000000092f057220 */ /* 0x040fe20000400000 */
        /* <DEDUP_REMOVED lines=16> */
[----:B------:R-:W-:Y:S02]  /*5ba0*/  HADD2.F32 R32, -RZ, R57.H1_H1 ;  /* 0x30000039ff207230 */ /* 0x000fe40000004100 */
[C---:B------:R-:W-:Y:S01]  /*5bb0*/  FMUL R26, R47.reuse, R30 ;  /* 0x0000001e2f1a7220 */ /* 0x040fe20000400000 */
[----:B------:R-:W-:Y:S01]  /*5bc0*/  FMUL R29, R47, R33 ;  /* 0x000000212f1d7220 */ /* 0x000fe20000400000 */
[--C-:B------:R-:W-:Y:S02]  /*5bd0*/  HADD2.F32 R33, -RZ, R58.reuse.H0_H0 ;  /* 0x2000003aff217230 */ /* 0x100fe40000004100 */
[----:B------:R-:W-:Y:S01]  /*5be0*/  FFMA R3, R49, R52, R3 ;  /* 0x0000003431037223 */ /* 0x000fe20000000003 */
[C---:B------:R-:W-:Y:S01]  /*5bf0*/  FMUL R7, R47.reuse, R7 ;  /* 0x000000072f077220 */ /* 0x040fe20000400000 */
[----:B------:R-:W-:Y:S01]  /*5c00*/  FMUL R30, R47, R34 ;  /* 0x000000222f1e7220 */ /* 0x000fe20000400000 */
[----:B------:R-:W-:Y:S01]  /*5c10*/  HADD2.F32 R34, -RZ, R58.H1_H1 ;  /* 0x3000003aff227230 */ /* 0x000fe20000004100 */
[----:B------:R-:W-:Y:S01]  /*5c20*/  F2FP.F16.F32.PACK_AB R52, R2, R0 ;  /* 0x000000000234723e */ /* 0x000fe200000000ff */
[--C-:B------:R-:W-:Y:S02]  /*5c30*/  HADD2.F32 R0, -RZ, R59.reuse.H0_H0 ;  /* 0x2000003bff007230 */ /* 0x100fe40000004100 */
[C---:B------:R-:W-:Y:S01]  /*5c40*/  FFMA R7, R49.reuse, R32, R7 ;  /* 0x0000002031077223 */ /* 0x040fe20000000007 */
[----:B------:R-:W-:Y:S02]  /*5c50*/  HADD2.F32 R2, -RZ, R59.H1_H1 ;  /* 0x3000003bff027230 */ /* 0x000fe40000004100 */
[C---:B------:R-:W-:Y:S01]  /*5c60*/  FFMA R4, R49.reuse, R33, R4 ;  /* 0x0000002131047223 */ /* 0x040fe20000000004 */
[C---:B------:R-:W-:Y:S01]  /*5c70*/  FFMA R5, R49.reuse, R34, R5 ;  /* 0x0000002231057223 */ /* 0x040fe20000000005 */
[----:B------:R-:W-:Y:S01]  /*5c80*/  FFMA R6, R49, R0, R6 ;  /* 0x0000000031067223 */ /* 0x000fe20000000006 */
[--C-:B------:R-:W-:Y:S02]  /*5c90*/  HADD2.F32 R0, -RZ, R60.reuse.H0_H0 ;  /* 0x2000003cff007230 */ /* 0x100fe40000004100 */
[----:B------:R-:W-:Y:S01]  /*5ca0*/  FMUL R11, R47, R11 ;  /* 0x0000000b2f0b7220 */ /* 0x000fe20000400000 */
[----:B------:R-:W-:Y:S01]  /*5cb0*/  F2FP.F16.F32.PACK_AB R53, R7, R3 ;  /* 0x000000030735723e */ /* 0x000fe200000000ff */
[--C-:B------:R-:W-:Y:S02]  /*5cc0*/  HADD2.F32 R3, -RZ, R61.reuse.H0_H0 ;  /* 0x2000003dff037230 */ /* 0x100fe40000004100 */
[----:B------:R-:W-:Y:S01]  /*5cd0*/  FMUL R15, R47, R15 ;  /* 0x0000000f2f0f7220 */ /* 0x000fe20000400000 */
[C---:B------:R-:W-:Y:S01]  /*5ce0*/  FFMA R11, R49.reuse, R2, R11 ;  /* 0x00000002310b7223 */ /* 0x040fe2000000000b */
[----:B------:R-:W-:Y:S02]  /*5cf0*/  HADD2.F32 R2, -RZ, R60.H1_H1 ;  /* 0x3000003cff027230 */ /* 0x000fe40000004100 */
[----:B------:R-:W-:Y:S01]  /*5d00*/  FFMA R8, R49, R0, R8 ;  /* 0x0000000031087223 */ /* 0x000fe20000000008 */
[----:B------:R-:W-:Y:S02]  /*5d10*/  HADD2.F32 R0, -RZ, R61.H1_H1 ;  /* 0x3000003dff007230 */ /* 0x000fe40000004100 */
[C---:B------:R-:W-:Y:S01]  /*5d20*/  FMUL R19, R47.reuse, R19 ;  /* 0x000000132f137220 */ /* 0x040fe20000400000 */
[----:B------:R-:W-:Y:S01]  /*5d30*/  FMUL R23, R47, R23 ;  /* 0x000000172f177220 */ /* 0x000fe20000400000 */
[C---:B------:R-:W-:Y:S01]  /*5d40*/  FFMA R9, R49.reuse, R2, R9 ;  /* 0x0000000231097223 */ /* 0x040fe20000000009 */
[C---:B------:R-:W-:Y:S01]  /*5d50*/  FFMA R10, R49.reuse, R3, R10 ;  /* 0x00000003310a7223 */ /* 0x040fe2000000000a */
[----:B------:R-:W-:Y:S01]  /*5d60*/  FFMA R15, R49, R0, R15 ;  /* 0x00000000310f7223 */ /* 0x000fe2000000000f */
[--C-:B------:R-:W-:Y:S02]  /*5d70*/  HADD2.F32 R2, -RZ, R62.reuse.H0_H0 ;  /* 0x2000003eff027230 */ /* 0x100fe40000004100 */
[----:B------:R-:W-:Y:S01]  /*5d80*/  FMUL R27, R47, R27 ;  /* 0x0000001b2f1b7220 */ /* 0x000fe20000400000 */
[----:B------:R-:W-:Y:S01]  /*5d90*/  HADD2.F32 R0, -RZ, R62.H1_H1 ;  /* 0x3000003eff007230 */ /* 0x000fe20000004100 */
[----:B------:R-:W-:Y:S01]  /*5da0*/  F2FP.F16.F32.PACK_AB R54, R5, R4 ;  /* 0x000000040536723e */ /* 0x000fe200000000ff */
[--C-:B------:R-:W-:Y:S02]  /*5db0*/  HADD2.F32 R3, -RZ, R63.reuse.H0_H0 ;  /* 0x2000003fff037230 */ /* 0x100fe40000004100 */
[C---:B------:R-:W-:Y:S01]  /*5dc0*/  FFMA R12, R49.reuse, R2, R12 ;  /* 0x00000002310c7223 */ /* 0x040fe2000000000c */
[--C-:B------:R-:W-:Y:S02]  /*5dd0*/  HADD2.F32 R2, -RZ, R68.reuse.H0_H0 ;  /* 0x20000044ff027230 */ /* 0x100fe40000004100 */
[C---:B------:R-:W-:Y:S01]  /*5de0*/  FFMA R13, R49.reuse, R0, R13 ;  /* 0x00000000310d7223 */ /* 0x040fe2000000000d */
[----:B------:R-:W-:Y:S02]  /*5df0*/  HADD2.F32 R0, -RZ, R63.H1_H1 ;  /* 0x3000003fff007230 */ /* 0x000fe40000004100 */
[----:B------:R-:W-:Y:S01]  /*5e00*/  FFMA R14, R49, R3, R14 ;  /* 0x00000003310e7223 */ /* 0x000fe2000000000e */
[----:B------:R-:W-:Y:S01]  /*5e10*/  HADD2.F32 R3, -RZ, R68.H1_H1 ;  /* 0x30000044ff037230 */ /* 0x000fe20000004100 */
[----:B------:R-:W-:Y:S01]  /*5e20*/  F2FP.F16.F32.PACK_AB R55, R11, R6 ;  /* 0x000000060b37723e */ /* 0x000fe200000000ff */
[----:B------:R-:W-:Y:S01]  /*5e30*/  FMUL R31, R47, R31 ;  /* 0x0000001f2f1f7220 */ /* 0x000fe20000400000 */
[C---:B------:R-:W-:Y:S01]  /*5e40*/  FFMA R19, R49.reuse, R0, R19 ;  /* 0x0000000031137223 */ /* 0x040fe20000000013 */
[--C-:B------:R-:W-:Y:S02]  /*5e50*/  HADD2.F32 R0, -RZ, R69.reuse.H0_H0 ;  /* 0x20000045ff007230 */ /* 0x100fe40000004100 */
[C---:B------:R-:W-:Y:S01]  /*5e60*/  FFMA R16, R49.reuse, R2, R16 ;  /* 0x0000000231107223 */ /* 0x040fe20000000010 */
[----:B------:R1:W-:Y:S01]  /*5e70*/  STS.128 [R100], R52 ;  /* 0x0000003464007388 */ /* 0x0003e20000000c00 */
[C---:B------:R-:W-:Y:S01]  /*5e80*/  FFMA R17, R49.reuse, R3, R17 ;  /* 0x0000000331117223 */ /* 0x040fe20000000011 */
[----:B------:R-:W-:Y:S02]  /*5e90*/  HADD2.F32 R2, -RZ, R69.H1_H1 ;  /* 0x30000045ff027230 */ /* 0x000fe40000004100 */
[----:B------:R-:W-:Y:S01]  /*5ea0*/  FFMA R18, R49, R0, R18 ;  /* 0x0000000031127223 */ /* 0x000fe20000000012 */
[--C-:B------:R-:W-:Y:S01]  /*5eb0*/  HADD2.F32 R0, -RZ, R70.reuse.H0_H0 ;  /* 0x20000046ff007230 */ /* 0x100fe20000004100 */
[----:B------:R-:W-:Y:S01]  /*5ec0*/  F2FP.F16.F32.PACK_AB R8, R9, R8 ;  /* 0x000000080908723e */ /* 0x000fe200000000ff */
[--C-:B------:R-:W-:Y:S02]  /*5ed0*/  HADD2.F32 R3, -RZ, R71.reuse.H0_H0 ;  /* 0x20000047ff037230 */ /* 0x100fe40000004100 */
[C---:B------:R-:W-:Y:S01]  /*5ee0*/  FFMA R23, R49.reuse, R2, R23 ;  /* 0x0000000231177223 */ /* 0x040fe20000000017 */
[----:B------:R-:W-:Y:S02]  /*5ef0*/  HADD2.F32 R2, -RZ, R70.H1_H1 ;  /* 0x30000046ff027230 */ /* 0x000fe40000004100 */
[----:B------:R-:W-:Y:S01]  /*5f00*/  FFMA R20, R49, R0, R20 ;  /* 0x0000000031147223 */ /* 0x000fe20000000014 */
[----:B------:R-:W-:Y:S01]  /*5f10*/  HADD2.F32 R0, -RZ, R71.H1_H1 ;  /* 0x30000047ff007230 */ /* 0x000fe20000004100 */
[----:B------:R-:W-:Y:S01]  /*5f20*/  F2FP.F16.F32.PACK_AB R9, R15, R10 ;  /* 0x0000000a0f09723e */ /* 0x000fe200000000ff */
[----:B------:R-:W-:Y:S02]  /*5f30*/  HADD2.F32 R4, -RZ, R79.H0_H0 ;  /* 0x2000004fff047230 */ /* 0x000fe40000004100 */
[C---:B------:R-:W-:Y:S01]  /*5f40*/  FFMA R21, R49.reuse, R2, R21 ;  /* 0x0000000231157223 */ /* 0x040fe20000000015 */
[C---:B------:R-:W-:Y:S01]  /*5f50*/  FFMA R22, R49.reuse, R3, R22 ;  /* 0x0000000331167223 */ /* 0x040fe20000000016 */
[----:B------:R-:W-:Y:S01]  /*5f60*/  FFMA R27, R49, R0, R27 ;  /* 0x00000000311b7223 */ /* 0x000fe2000000001b */
[--C-:B------:R-:W-:Y:S01]  /*5f70*/  HADD2.F32 R2, -RZ, R76.reuse.H0_H0 ;  /* 0x2000004cff027230 */ /* 0x100fe20000004100 */
[----:B------:R-:W-:Y:S01]  /*5f80*/  F2FP.F16.F32.PACK_AB R10, R13, R12 ;  /* 0x0000000c0d0a723e */ /* 0x000fe200000000ff */
[----:B------:R-:W-:Y:S01]  /*5f90*/  HADD2.F32 R0, -RZ, R76.H1_H1 ;  /* 0x3000004cff007230 */ /* 0x000fe20000004100 */
[----:B------:R-:W-:Y:S01]  /*5fa0*/  F2FP.F16.F32.PACK_AB R11, R19, R14 ;  /* 0x0000000e130b723e */ /* 0x000fe200000000ff */
[--C-:B------:R-:W-:Y:S02]  /*5fb0*/  HADD2.F32 R3, -RZ, R77.reuse.H0_H0 ;  /* 0x2000004dff037230 */ /* 0x100fe40000004100 */
[C---:B------:R-:W-:Y:S01]  /*5fc0*/  FFMA R24, R49.reuse, R2, R24 ;  /* 0x0000000231187223 */ /* 0x040fe20000000018 */
[--C-:B------:R-:W-:Y:S02]  /*5fd0*/  HADD2.F32 R2, -RZ, R78.reuse.H0_H0 ;  /* 0x2000004eff027230 */ /* 0x100fe40000004100 */
[C---:B------:R-:W-:Y:S01]  /*5fe0*/  FFMA R25, R49.reuse, R0, R25 ;  /* 0x0000000031197223 */ /* 0x040fe20000000019 */
[----:B------:R1:W-:Y:S01]  /*5ff0*/  STS.128 [R99+0x10], R8 ;  /* 0x0000100863007388 */ /* 0x0003e20000000c00 */
[----:B------:R-:W-:Y:S02]  /*6000*/  HADD2.F32 R0, -RZ, R77.H1_H1 ;  /* 0x3000004dff007230 */ /* 0x000fe40000004100 */
[----:B------:R-:W-:Y:S01]  /*6010*/  FFMA R26, R49, R3, R26 ;  /* 0x00000003311a7223 */ /* 0x000fe2000000001a */
[----:B------:R-:W-:Y:S01]  /*6020*/  HADD2.F32 R3, -RZ, R78.H1_H1 ;  /* 0x3000004eff037230 */ /* 0x000fe20000004100 */
[----:B------:R-:W-:Y:S01]  /*6030*/  F2FP.F16.F32.PACK_AB R16, R17, R16 ;  /* 0x000000101110723e */ /* 0x000fe200000000ff */
[----:B------:R-:W-:Y:S01]  /*6040*/  HADD2.F32 R5, -RZ, R79.H1_H1 ;  /* 0x3000004fff057230 */ /* 0x000fe20000004100 */
[----:B------:R-:W-:Y:S01]  /*6050*/  F2FP.F16.F32.PACK_AB R17, R23, R18 ;  /* 0x000000121711723e */ /* 0x000fe200000000ff */
[----:B------:R-:W-:Y:S01]  /*6060*/  FFMA R31, R49, R0, R31 ;  /* 0x00000000311f7223 */ /* 0x000fe2000000001f */
[----:B------:R-:W-:Y:S01]  /*6070*/  FMUL R35, R47, R35 ;  /* 0x000000232f237220 */ /* 0x000fe20000400000 */
[----:B------:R-:W-:Y:S01]  /*6080*/  F2FP.F16.F32.PACK_AB R18, R21, R20 ;  /* 0x000000141512723e */ /* 0x000fe200000000ff */
[----:B------:R-:W-:Y:S01]  /*6090*/  FFMA R28, R49, R2, R28 ;  /* 0x00000002311c7223 */ /* 0x000fe2000000001c */
[----:B------:R-:W-:Y:S01]  /*60a0*/  F2FP.F16.F32.PACK_AB R19, R27, R22 ;  /* 0x000000161b13723e */ /* 0x000fe200000000ff */
[C---:B------:R-:W-:Y:S01]  /*60b0*/  FFMA R29, R49.reuse, R3, R29 ;  /* 0x00000003311d7223 */ /* 0x040fe2000000001d */
[C---:B------:R-:W-:Y:S01]  /*60c0*/  FFMA R30, R49.reuse, R4, R30 ;  /* 0x00000004311e7223 */ /* 0x040fe2000000001e */
[----:B------:R-:W-:Y:S01]  /*60d0*/  FFMA R35, R49, R5, R35 ;  /* 0x0000000531237223 */ /* 0x000fe20000000023 */
[----:B------:R-:W-:Y:S01]  /*60e0*/  F2FP.F16.F32.PACK_AB R24, R25, R24 ;  /* 0x000000181918723e */ /* 0x000fe200000000ff */
[----:B------:R1:W-:Y:S01]  /*60f0*/  STS.128 [R98+0x20], R16 ;  /* 0x0000201062007388 */ /* 0x0003e20000000c00 */
[----:B------:R-:W-:Y:S02]  /*6100*/  F2FP.F16.F32.PACK_AB R25, R31, R26 ;  /* 0x0000001a1f19723e */ /* 0x000fe400000000ff */
[----:B------:R-:W-:Y:S02]  /*6110*/  F2FP.F16.F32.PACK_AB R26, R29, R28 ;  /* 0x0000001c1d1a723e */ /* 0x000fe400000000ff */
[----:B------:R-:W-:Y:S05]  /*6120*/  F2FP.F16.F32.PACK_AB R27, R35, R30 ;  /* 0x0000001e231b723e */ /* 0x000fea00000000ff */
[----:B------:R1:W-:Y:S01]  /*6130*/  STS.128 [R106+0x30], R24 ;  /* 0x000030186a007388 */ /* 0x0003e20000000c00 */
[----:B------:R-:W-:Y:S01]  /*6140*/  @!PT LDS RZ, [RZ] ;  /* 0x00000000fffff984 */ /* 0x000fe20000000800 */
[----:B------:R-:W-:Y:S01]  /*6150*/  @!PT LDS RZ, [RZ] ;  /* 0x00000000fffff984 */ /* 0x000fe20000000800 */
[----:B------:R-:W-:Y:S01]  /*6160*/  @!PT LDS RZ, [RZ] ;  /* 0x00000000fffff984 */ /* 0x000fe20000000800 */
[----:B------:R-:W-:Y:S01]  /*6170*/  @!PT LDS RZ, [RZ] ;  /* 0x00000000fffff984 */ /* 0x000fe20000000800 */
[----:B------:R2:W-:Y:S07]  /*6180*/  MEMBAR.ALL.CTA ;  /* 0x0000000000007992 */ /* 0x0005ee0000008000 */
[----:B--2---:R-:W2:Y:S02]  /*6190*/  FENCE.VIEW.ASYNC.S ;  /* 0x00000000000073c6 */ /* 0x004ea40000000000 */
[----:B--2---:R-:W-:Y:S06]  /*61a0*/  BAR.SYNC.DEFER_BLOCKING 0x1, 0x80 ;  /* 0x0042000000007b1d */ /* 0x004fec0000010000 */
[----:B------:R-:W-:Y:S05]  /*61b0*/  @P0 BRA `(.L_x_97) ;  /* 0x0000000000280947 */ /* 0x000fea0003800000 */
[----:B------:R-:W-:Y:S02]  /*61c0*/  UIADD3 UR4, UPT, UPT, UR48, 0x200, URZ ;  /* 0x0000020030047890 */ /* 0x000fe4000fffe0ff */
[----:B------:R-:W-:Y:S01]  /*61d0*/  UIADD3 UR6, UP0, UPT, UR52, 0x680, URZ ;  /* 0x0000068034067890 */ /* 0x000fe2000ff1e0ff */
[----:B------:R-:W-:Y:S03]  /*61e0*/  UMOV UR43, UR36 ;  /* 0x00000024002b7c82 */ /* 0x000fe60008000000 */
[----:B------:R-:W-:Y:S01]  /*61f0*/  MOV R93, UR4 ;  /* 0x00000004005d7c02 */ /* 0x000fe20008000f00 */
[----:B------:R-:W-:Y:S03]  /*6200*/  UIADD3.X UR7, UPT, UPT, URZ, UR53, URZ, UP0, !UPT ;  /* 0x00000035ff077290 */ /* 0x000fe600087fe4ff */
[----:B------:R-:W-:Y:S11]  /*6210*/  R2UR UR40, R93 ;  /* 0x000000005d2872ca */ /* 0x000ff600000e0000 */
[----:B------:R-:W-:Y:S02]  /*6220*/  @!UPT UIADD3 URZ, UPT, UPT, URZ, URZ, URZ ;  /* 0x000000fffffff290 */ /* 0x000fe4000fffe0ff */
[----:B------:R2:W-:Y:S01]  /*6230*/  UTMASTG.3D [UR40], [UR6] ;  /* 0x00000028060073b5 */ /* 0x0005e20008010000 */
[----:B------:R0:W-:Y:S01]  /*6240*/  UTMACMDFLUSH ;  /* 0x00000000000079b7 */ /* 0x0001e20000000000 */
[----:B--2---:R-:W-:Y:S04]  /*6250*/  DEPBAR.LE SB0, 0x1 ;  /* 0x000080400000791a */ /* 0x004fe80000000000 */
.L_x_97:
[----:B------:R-:W-:Y:S05]  /*6260*/  BSYNC.RECONVERGENT B0 ;  /* 0x0000000000007941 */ /* 0x000fea0003800200 */
.L_x_96:
[----:B------:R-:W-:Y:S01]  /*6270*/  BAR.SYNC.DEFER_BLOCKING 0x1, 0x80 ;  /* 0x0042000000007b1d */ /* 0x000fe20000010000 */
[----:B------:R-:W-:Y:S01]  /*6280*/  ISETP.NE.AND P1, PT, R107, RZ, PT ;  /* 0x000000ff6b00720c */ /* 0x000fe20003f25270 */
[----:B------:R-:W-:Y:S01]  /*6290*/  UISETP.NE.AND UP0, UPT, UR49, URZ, UPT ;  /* 0x000000ff3100728c */ /* 0x000fe2000bf05270 */
[----:B------:R-:W-:Y:S11]  /*62a0*/  LEA R2, R65, UR48, 0x3 ;  /* 0x0000003041027c11 */ /* 0x000ff6000f8e18ff */
[----:B------:R-:W-:Y:S01]  /*62b0*/  @P1 SHF.L.U32 R3, R97, 0x1f, RZ ;  /* 0x0000001f61031819 */ /* 0x000fe200000006ff */
[----:B------:R-:W-:Y:S06]  /*62c0*/  BRA.U !UP0, `(.L_x_98) ;  /* 0x0000000108247547 */ /* 0x000fec000b800000 */
[----:B------:R-:W-:Y:S01]  /*62d0*/  IMAD.U32 R4, RZ, RZ, UR51 ;  /* 0x00000033ff047e24 */ /* 0x000fe2000f8e00ff */
[----:B------:R-:W-:Y:S01]  /*62e0*/  MOV R0, UR37 ;  /* 0x0000002500007c02 */ /* 0x000fe20008000f00 */
[----:B------:R-:W-:Y:S03]  /*62f0*/  UIADD3 UR51, UPT, UPT, UR51, 0x1, URZ ;  /* 0x0000000133337890 */ /* 0x000fe6000fffe0ff */
[----:B------:R-:W-:Y:S01]  /*6300*/  @P1 LEA R4, R4, UR48, 0x3 ;  /* 0x0000003004041c11 */ /* 0x000fe2000f8e18ff */
[----:B------:R-:W-:Y:S04]  /*6310*/  UISETP.NE.AND UP0, UPT, UR51, 0x4, UPT ;  /* 0x000000043300788c */ /* 0x000fe8000bf05270 */
[----:B------:R-:W-:Y:S01]  /*6320*/  @P1 VIADD R4, R4, 0x40 ;  /* 0x0000004004041836 */ /* 0x000fe20000000000 */
[----:B------:R-:W-:Y:S04]  /*6330*/  USEL UR51, UR51, URZ, UP0 ;  /* 0x000000ff33337287 */ /* 0x000fe80008000000 */
[----:B------:R-:W-:Y:S04]  /*6340*/  @P1 PRMT R0, R0, 0x654, R4 ;  /* 0x0000065400001816 */ /* 0x000fe80000000004 */
[----:B------:R2:W-:Y:S04]  /*6350*/  @P1 SYNCS.ARRIVE.TRANS64.RED.A1T0 RZ, [R0+URZ], RZ ;  /* 0x000000ff00ff19a7 */ /* 0x0005e800081004ff */
.L_x_98:
[----:B------:R-:W4:Y:S01]  /*6360*/  @P1 SYNCS.PHASECHK.TRANS64.TRYWAIT P0, [R2+URZ+0x20], R3 ;  /* 0x00002003020015a7 */ /* 0x000f2200080011ff */
[----:B------:R-:W-:Y:S01]  /*6370*/  BSSY B1, `(.L_x_99) ;  /* 0x0000016000017945 */ /* 0x000fe20003800000 */
[----:B----4-:R-:W-:Y:S03]  /*6380*/  @P1 SEL R66, RZ, 0x1, !P0 ;  /* 0x00000001ff421807 */ /* 0x010fe60004000000 */
[----:B------:R-:W-:Y:S05]  /*6390*/  @!P1 BRA `(.L_x_100) ;  /* 0x00000000004c9947 */ /* 0x000fea0003800000 */
[----:B------:R-:W-:Y:S01]  /*63a0*/  ISETP.NE.AND P0, PT, R66, RZ, PT ;  /* 0x000000ff4200720c */ /* 0x000fe20003f05270 */
[----:B------:R-:W-:Y:S01]  /*63b0*/  BSSY B0, `(.L_x_101) ;  /* 0x000000b000007945 */ /* 0x000fe20003800000 */
[----:B------:R-:W-:Y:S11]  /*63c0*/  ISETP.NE.AND P1, PT, R67, RZ, PT ;  /* 0x000000ff4300720c */ /* 0x000ff60003f25270 */
[----:B------:R-:W-:Y:S02]  /*63d0*/  @!UPT UIADD3 URZ, UPT, UPT, URZ, URZ, URZ ;  /* 0x000000fffffff290 */ /* 0x000fe4000fffe0ff */
[C---:B------:R-:W-:Y:S01]  /*63e0*/  @P1 IMAD R6, R65.reuse, 0x2000, R100 ;  /* 0x0000200041061824 */ /* 0x040fe200078e0264 */
[C---:B------:R-:W-:Y:S01]  /*63f0*/  @P1 LEA R4, R65.reuse, R98, 0xd ;  /* 0x0000006241041211 */ /* 0x040fe200078e68ff */
[C---:B------:R-:W-:Y:S02]  /*6400*/  @P1 IMAD R5, R65.reuse, 0x2000, R99 ;  /* 0x0000200041051824 */ /* 0x040fe400078e0263 */
[----:B------:R-:W-:Y:S01]  /*6410*/  @P1 IMAD R3, R65, 0x2000, R106 ;  /* 0x0000200041031824 */ /* 0x000fe200078e026a */
[----:B------:R-:W-:Y:S06]  /*6420*/  @P0 BRA `(.L_x_102) ;  /* 0x00000000000c0947 */ /* 0x000fec0003800000 */
[----:B--2---:R-:W-:Y:S04]  /*6430*/  SHF.L.U32 R0, R97, 0x1f, RZ ;  /* 0x0000001f61007819 */ /* 0x004fe800000006ff */
[----:B------:R-:W2:Y:S02]  /*6440*/  SYNCS.PHASECHK.TRANS64.TRYWAIT P0, [R2+URZ+0x20], R0 ;  /* 0x00002000020075a7 */ /* 0x000ea400080011ff */
[----:B--2---:R-:W-:Y:S05]  /*6450*/  @!P0 BRA `(.L_x_103) ;  /* 0x0000003000348947 */ /* 0x004fea0003800000 */
.L_x_102:
[----:B------:R-:W-:Y:S05]  /*6460*/  BSYNC B0 ;  /* 0x0000000000007941 */ /* 0x000fea0003800000 */
.L_x_101:
[----:B------:R-:W-:Y:S02]  /*6470*/  ISETP.NE.AND P0, PT, R67, RZ, PT ;  /* 0x000000ff4300720c */ /* 0x000fe40003f05270 */
[----:B------:R-:W-:Y:S11]  /*6480*/  IADD3 R65, PT, PT, R65, 0x1, RZ ;  /* 0x0000000141417810 */ /* 0x000ff60007ffe0ff */
[----:B------:R4:W1:Y:S04]  /*6490*/  @P0 LDS.128 R56, [R6] ;  /* 0x0000000006380984 */ /* 0x0008680000000c00 */
[----:B------:R4:W1:Y:S04]  /*64a0*/  @P0 LDS.128 R60, [R5+0x10] ;  /* 0x00001000053c0984 */ /* 0x0008680000000c00 */
[----:B------:R4:W1:Y:S04]  /*64b0*/  @P0 LDS.128 R68, [R4+0x20] ;  /* 0x0000200004440984 */ /* 0x0008680000000c00 */
[----:B------:R4:W1:Y:S02]  /*64c0*/  @P0 LDS.128 R76, [R3+0x30] ;  /* 0x00003000034c0984 */ /* 0x0008640000000c00 */
.L_x_100:
[----:B------:R-:W-:Y:S05]  /*64d0*/  BSYNC B1 ;  /* 0x0000000000017941 */ /* 0x000fea0003800000 */
.L_x_99:
[----:B--2---:R-:W-:Y:S05]  /*64e0*/  VIADD R0, R48, 0x20 ;  /* 0x0000002030007836 */ /* 0x004fea0000000000 */
[----:B------:R-:W-:Y:S04]  /*64f0*/  SHF.R.U32.HI R0, RZ, 0x15, R0 ;  /* 0x00000015ff007819 */ /* 0x000fe80000011600 */
[----:B------:R-:W-:Y:S11]  /*6500*/  LOP3.LUT P0, RZ, R0, 0x3, R92, 0x48, !PT ;  /* 0x0000000300ff7812 */ /* 0x000ff6000780485c */
[----:B------:R-:W-:Y:S02]  /*6510*/  @!UPT UIADD3 URZ, UPT, UPT, URZ, URZ, URZ ;  /* 0x000000fffffff290 */ /* 0x000fe4000fffe0ff */
[----:B------:R-:W-:Y:S05]  /*6520*/  @!P0 BRA `(.L_x_104) ;  /* 0x0000000000408947 */ /* 0x000fea0003800000 */
[----:B------:R-:W2:Y:S01]  /*6530*/  LDCU.64 UR8, c[0x4][0x70] ;  /* 0x01000e00ff0877ac */ /* 0x000ea20008000a00 */
[----:B----4-:R-:W-:Y:S01]  /*6540*/  MOV R3, 0x0 ;  /* 0x0000000000037802 */ /* 0x010fe20000000f00 */
[----:B------:R-:W-:Y:S02]  /*6550*/  HFMA2 R12, -RZ, RZ, 0, 5.9604644775390625e-08 ;  /* 0x00000001ff0c7431 */ /* 0x000fe400000001ff */
[----:B-1----:R-:W-:Y:S02]  /*6560*/  IMAD.MOV.U32 R8, RZ, RZ, 0x192 ;  /* 0x00000192ff087424 */ /* 0x002fe400078e00ff */
[----:B------:R-:W-:Y:S01]  /*6570*/  IMAD.MOV.U32 R13, RZ, RZ, RZ ;  /* 0x000000ffff0d7224 */ /* 0x000fe200078e00ff */
[----:B------:R-:W1:Y:S01]  /*6580*/  LDCU.64 UR6, c[0x4][0x78] ;  /* 0x01000f00ff0677ac */ /* 0x000e620008000a00 */
[----:B------:R-:W4:Y:S01]  /*6590*/  LDC.64 R2, c[0x4][R3] ;  /* 0x0100000003027b82 */ /* 0x000f220000000a00 */
[----:B------:R-:W5:Y:S01]  /*65a0*/  LDCU.64 UR4, c[0x4][0x10] ;  /* 0x01000200ff0477ac */ /* 0x000f620008000a00 */
[----:B--2---:R-:W-:Y:S01]  /*65b0*/  MOV R5, UR9 ;  /* 0x0000000900057c02 */ /* 0x004fe20008000f00 */
[----:B------:R-:W-:Y:S01]  /*65c0*/  IMAD.U32 R4, RZ, RZ, UR8 ;  /* 0x00000008ff047e24 */ /* 0x000fe2000f8e00ff */
[----:B-1----:R-:W-:Y:S01]  /*65d0*/  MOV R7, UR7 ;  /* 0x0000000700077c02 */ /* 0x002fe20008000f00 */
[----:B------:R-:W-:Y:S01]  /*65e0*/  IMAD.U32 R6, RZ, RZ, UR6 ;  /* 0x00000006ff067e24 */ /* 0x000fe2000f8e00ff */
[----:B-----5:R-:W-:Y:S01]  /*65f0*/  MOV R11, UR5 ;  /* 0x00000005000b7c02 */ /* 0x020fe20008000f00 */
[----:B------:R-:W-:Y:S02]  /*6600*/  IMAD.U32 R10, RZ, RZ, UR4 ;  /* 0x00000004ff0a7e24 */ /* 0x000fe4000f8e00ff */
[----:B------:R-:W-:Y:S07]  /*6610*/  LEPC R20, `(.L_x_104) ;  /* 0x000000001014794e */ /* 0x000fee0000000000 */
[----:B---34-:R-:W-:Y:S05]  /*6620*/  CALL.ABS.NOINC R2 ;  /* 0x0000000002007343 */ /* 0x018fea0003c00000 */
.L_x_104:
[----:B------:R-:W-:Y:S05]  /*6630*/  WARPSYNC.ALL ;  /* 0x0000000000007948 */ /* 0x000fea0003800000 */
[----:B------:R-:W-:Y:S01]  /*6640*/  R2UR UR4, R48 ;  /* 0x00000000300472ca */ /* 0x000fe200000e0000 */
[--C-:B-1--4-:R-:W-:Y:S01]  /*6650*/  HADD2.F32 R3, -RZ, R56.reuse.H0_H0 ;  /* 0x20000038ff037230 */ /* 0x112fe20000004100 */
[----:B------:R-:W-:Y:S01]  /*6660*/  ISETP.NE.AND P6, PT, R107, RZ, PT ;  /* 0x000000ff6b00720c */ /* 0x000fe20003fc5270 */
[--C-:B------:R-:W-:Y:S01]  /*6670*/  HADD2.F32 R51, -RZ, R57.reuse.H1_H1 ;  /* 0x30000039ff337230 */ /* 0x100fe20000004100 */
[----:B------:R-:W-:Y:S01]  /*6680*/  MOV R50, UR51 ;  /* 0x0000003300327c02 */ /* 0x000fe20008000f00 */
[----:B------:R-:W-:Y:S01]  /*6690*/  BSSY.RECONVERGENT B0, `(.L_x_105) ;  /* 0x000008c000007945 */ /* 0x000fe20003800200 */
[----:B------:R-:W-:Y:S02]  /*66a0*/  MOV R72, UR37 ;  /* 0x0000002500487c02 */ /* 0x000fe40008000f00 */
[----:B------:R-:W-:Y:S05]  /*66b0*/  ISETP.NE.AND P0, PT, R102, RZ, PT ;  /* 0x000000ff6600720c */ /* 0x000fea0003f05270 */
[----:B------:R-:W1:Y:S02]  /*66c0*/  LDTM.x32 R4, tmem[UR4+0x20] ;  /* 0x00002004000479ee */ /* 0x000e6400082c0000 */
[----:B------:R-:W-:Y:S04]  /*66d0*/  @P6 LEA R50, R50, UR48, 0x3 ;  /* 0x0000003032326c11 */ /* 0x000fe8000f8e18ff */
[----:B------:R-:W-:Y:S04]  /*66e0*/  @P6 IADD3 R50, PT, PT, R50, 0x40, RZ ;  /* 0x0000004032326810 */ /* 0x000fe80007ffe0ff */
[----:B------:R-:W-:Y:S01]  /*66f0*/  @P6 PRMT R72, R72, 0x654, R50 ;  /* 0x0000065448486816 */ /* 0x000fe20000000032 */
[----:B------:R-:W-:Y:S02]  /*6700*/  HADD2.F32 R50, -RZ, R57.H0_H0 ;  /* 0x20000039ff327230 */ /* 0x000fe40000004100 */
[C---:B-1----:R-:W-:Y:S01]  /*6710*/  FMUL R0, R47.reuse, R4 ;  /* 0x000000042f007220 */ /* 0x042fe20000400000 */
[----:B------:R-:W-:Y:S02]  /*6720*/  HADD2.F32 R4, -RZ, R56.H1_H1 ;  /* 0x30000038ff047230 */ /* 0x000fe40000004100 */
[C---:B------:R-:W-:Y:S01]  /*6730*/  FMUL R2, R47.reuse, R5 ;  /* 0x000000052f027220 */ /* 0x040fe20000400000 */
[----:B------:R-:W-:Y:S01]  /*6740*/  FMUL R7, R47, R7 ;  /* 0x000000072f077220 */ /* 0x000fe20000400000 */
[----:B------:R-:W-:Y:S01]  /*6750*/  FFMA R0, R49, R3, R0 ;  /* 0x0000000331007223 */ /* 0x000fe20000000000 */
[----:B------:R-:W-:Y:S01]  /*6760*/  FMUL R3, R47, R6 ;  /* 0x000000062f037220 */ /* 0x000fe20000400000 */
[----:B------:R-:W-:Y:S01]  /*6770*/  FFMA R2, R49, R4, R2 ;  /* 0x0000000431027223 */ /* 0x000fe20000000002 */
[C---:B------:R-:W-:Y:S01]  /*6780*/  FMUL R4, R47.reuse, R8 ;  /* 0x000000082f047220 */ /* 0x040fe20000400000 */
[----:B------:R-:W-:Y:S01]  /*6790*/  FMUL R8, R47, R12 ;  /* 0x0000000c2f087220 */ /* 0x000fe20000400000 */
[----:B------:R-:W-:Y:S01]  /*67a0*/  FFMA R3, R49, R50, R3 ;  /* 0x0000003231037223 */ /* 0x000fe20000000003 */
[C---:B------:R-:W-:Y:S01]  /*67b0*/  FMUL R12, R47.reuse, R16 ;  /* 0x000000102f0c7220 */ /* 0x040fe20000400000 */
[C---:B------:R-:W-:Y:S01]  /*67c0*/  FMUL R16, R47.reuse, R20 ;  /* 0x000000142f107220 */ /* 0x040fe20000400000 */
[C---:B------:R-:W-:Y:S01]  /*67d0*/  FMUL R20, R47.reuse, R24 ;  /* 0x000000182f147220 */ /* 0x040fe20000400000 */
[C---:B------:R-:W-:Y:S01]  /*67e0*/  FMUL R24, R47.reuse, R28 ;  /* 0x0000001c2f187220 */ /* 0x040fe20000400000 */
[C---:B------:R-:W-:Y:S01]  /*67f0*/  FMUL R28, R47.reuse, R32 ;  /* 0x000000202f1c7220 */ /* 0x040fe20000400000 */
[--C-:B------:R-:W-:Y:S01]  /*6800*/  HADD2.F32 R32, -RZ, R58.reuse.H0_H0 ;  /* 0x2000003aff207230 */ /* 0x100fe20000004100 */
[----:B------:R-:W-:Y:S01]  /*6810*/  F2FP.F16.F32.PACK_AB R52, R2, R0 ;  /* 0x000000000234723e */ /* 0x000fe200000000ff */
[----:B------:R-:W-:Y:S02]  /*6820*/  HADD2.F32 R0, -RZ, R58.H1_H1 ;  /* 0x3000003aff007230 */ /* 0x000fe40000004100 */
[----:B------:R-:W-:Y:S01]  /*6830*/  FMUL R5, R47, R9 ;  /* 0x000000092f057220 */ /* 0x000fe20000400000 */
[--C-:B------:R-:W-:Y:S02]  /*6840*/  HADD2.F32 R2, -RZ, R59.reuse.H0_H0 ;  /* 0x2000003bff027230 */ /* 0x100fe40000004100 */
[C---:B------:R-:W-:Y:S01]  /*6850*/  FFMA R7, R49.reuse, R51, R7 ;  /* 0x0000003331077223 */ /* 0x040fe20000000007 */
[C---:B------:R-:W-:Y:S01]  /*6860*/  FFMA R4, R49.reuse, R32, R4 ;  /* 0x0000002031047223 */ /* 0x040fe20000000004 */
[----:B------:R-:W-:Y:S02]  /*6870*/  HADD2.F32 R32, -RZ, R59.H1_H1 ;  /* 0x3000003bff207230 */ /* 0x000fe40000004100 */
[----:B------:R-:W-:Y:S01]  /*6880*/  FFMA R5, R49, R0, R5 ;  /* 0x0000000031057223 */ /* 0x000fe20000000005 */
[--C-:B------:R-:W-:Y:S01]  /*6890*/  HADD2.F32 R0, -RZ, R60.reuse.H0_H0 ;  /* 0x2000003cff007230 */ /* 0x100fe20000004100 */
[----:B------:R-:W-:Y:S01]  /*68a0*/  F2FP.F16.F32.PACK_AB R53, R7, R3 ;  /* 0x000000030735723e */ /* 0x000fe200000000ff */
[----:B------:R-:W-:Y:S01]  /*68b0*/  FMUL R6, R47, R10 ;  /* 0x0000000a2f067220 */ /* 0x000fe20000400000 */
[--C-:B------:R-:W-:Y:S01]  /*68c0*/  HADD2.F32 R3, -RZ, R61.reuse.H0_H0 ;  /* 0x2000003dff037230 */ /* 0x100fe20000004100 */
[----:B------:R-:W-:Y:S01]  /*68d0*/  F2FP.F16.F32.PACK_AB R54, R5, R4 ;  /* 0x000000040536723e */ /* 0x000fe200000000ff */
[----:B------:R-:W-:Y:S01]  /*68e0*/  FMUL R11, R47, R11 ;  /* 0x0000000b2f0b7220 */ /* 0x000fe20000400000 */
[----:B------:R-:W-:Y:S01]  /*68f0*/  FFMA R6, R49, R2, R6 ;  /* 0x0000000231067223 */ /* 0x000fe20000000006 */
[----:B------:R-:W-:Y:S02]  /*6900*/  HADD2.F32 R2, -RZ, R60.H1_H1 ;  /* 0x3000003cff027230 */ /* 0x000fe40000004100 */
[----:B------:R-:W-:Y:S01]  /*6910*/  FMUL R9, R47, R13 ;  /* 0x0000000d2f097220 */ /* 0x000fe20000400000 */
[C---:B------:R-:W-:Y:S01]  /*6920*/  FFMA R11, R49.reuse, R32, R11 ;  /* 0x00000020310b7223 */ /* 0x040fe2000000000b */
[----:B------:R-:W-:Y:S01]  /*6930*/  FFMA R8, R49, R0, R8 ;  /* 0x0000000031087223 */ /* 0x000fe20000000008 */
[C---:B------:R-:W-:Y:S01]  /*6940*/  FMUL R10, R47.reuse, R14 ;  /* 0x0000000e2f0a7220 */ /* 0x040fe20000400000 */
[----:B------:R-:W-:Y:S02]  /*6950*/  HADD2.F32 R0, -RZ, R61.H1_H1 ;  /* 0x3000003dff007230 */ /* 0x000fe40000004100 */
[----:B------:R-:W-:Y:S01]  /*6960*/  FMUL R15, R47, R15 ;  /* 0x0000000f2f0f7220 */ /* 0x000fe20000400000 */
[C---:B------:R-:W-:Y:S01]  /*6970*/  FFMA R9, R49.reuse, R2, R9 ;  /* 0x0000000231097223 */ /* 0x040fe20000000009 */
[C---:B------:R-:W-:Y:S01]  /*6980*/  FFMA R10, R49.reuse, R3, R10 ;  /* 0x00000003310a7223 */ /* 0x040fe2000000000a */
[--C-:B------:R-:W-:Y:S02]  /*6990*/  HADD2.F32 R2, -RZ, R62.reuse.H0_H0 ;  /* 0x2000003eff027230 */ /* 0x100fe40000004100 */
[----:B------:R-:W-:Y:S01]  /*69a0*/  FFMA R15, R49, R0, R15 ;  /* 0x00000000310f7223 */ /* 0x000fe2000000000f */
[----:B------:R-:W-:Y:S02]  /*69b0*/  HADD2.F32 R3, -RZ, R62.H1_H1 ;  /* 0x3000003eff037230 */ /* 0x000fe40000004100 */
[C---:B------:R-:W-:Y:S01]  /*69c0*/  FMUL R13, R47.reuse, R17 ;  /* 0x000000112f0d7220 */ /* 0x040fe20000400000 */
[--C-:B------:R-:W-:Y:S02]  /*69d0*/  HADD2.F32 R0, -RZ, R63.reuse.H0_H0 ;  /* 0x2000003fff007230 */ /* 0x100fe40000004100 */
[----:B------:R-:W-:Y:S01]  /*69e0*/  FMUL R14, R47, R18 ;  /* 0x000000122f0e7220 */ /* 0x000fe20000400000 */
[C---:B------:R-:W-:Y:S01]  /*69f0*/  FFMA R12, R49.reuse, R2, R12 ;  /* 0x00000002310c7223 */ /* 0x040fe2000000000c */
[C---:B------:R-:W-:Y:S01]  /*6a00*/  FFMA R13, R49.reuse, R3, R13 ;  /* 0x00000003310d7223 */ /* 0x040fe2000000000d */
[----:B------:R-:W-:Y:S02]  /*6a10*/  HADD2.F32 R2, -RZ, R63.H1_H1 ;  /* 0x3000003fff027230 */ /* 0x000fe40000004100 */
[----:B------:R-:W-:Y:S01]  /*6a20*/  FFMA R14, R49, R0, R14 ;  /* 0x00000000310e7223 */ /* 0x000fe2000000000e */
[C---:B------:R-:W-:Y:S01]  /*6a30*/  FMUL R19, R47.reuse, R19 ;  /* 0x000000132f137220 */ /* 0x040fe20000400000 */
[--C-:B------:R-:W-:Y:S02]  /*6a40*/  HADD2.F32 R0, -RZ, R68.reuse.H0_H0 ;  /* 0x20000044ff007230 */ /* 0x100fe40000004100 */
[----:B------:R-:W-:Y:S01]  /*6a50*/  FMUL R17, R47, R21 ;  /* 0x000000152f117220 */ /* 0x000fe20000400000 */
[--C-:B------:R-:W-:Y:S02]  /*6a60*/  HADD2.F32 R3, -RZ, R69.reuse.H0_H0 ;  /* 0x20000045ff037230 */ /* 0x100fe40000004100 */
[C---:B------:R-:W-:Y:S01]  /*6a70*/  FFMA R19, R49.reuse, R2, R19 ;  /* 0x0000000231137223 */ /* 0x040fe20000000013 */
[----:B------:R-:W-:Y:S02]  /*6a80*/  HADD2.F32 R2, -RZ, R68.H1_H1 ;  /* 0x30000044ff027230 */ /* 0x000fe40000004100 */
        /* <DEDUP_REMOVED lines=9> */
[----:B------:R-:W-:Y:S01]  /*6b20*/  FMUL R21, R47, R25 ;  /* 0x000000192f157220 */ /* 0x000fe20000400000 */
[----:B------:R-:W-:Y:S01]  /*6b30*/  F2FP.F16.F32.PACK_AB R55, R11, R6 ;  /* 0x000000060b37723e */ /* 0x000fe200000000ff */
[--C-:B------:R-:W-:Y:S02]  /*6b40*/  HADD2.F32 R3, -RZ, R71.reuse.H0_H0 ;  /* 0x20000047ff037230 */ /* 0x100fe40000004100 */
[----:B------:R-:W-:Y:S01]  /*6b50*/  FMUL R22, R47, R26 ;  /* 0x0000001a2f167220 */ /* 0x000fe20000400000 */
[C---:B------:R-:W-:Y:S01]  /*6b60*/  FFMA R20, R49.reuse, R2, R20 ;  /* 0x0000000231147223 */ /* 0x040fe20000000014 */
[C---:B------:R-:W-:Y:S01]  /*6b70*/  FFMA R21, R49.reuse, R0, R21 ;  /* 0x0000000031157223 */ /* 0x040fe20000000015 */
[----:B------:R1:W-:Y:S01]  /*6b80*/  STS.128 [R100+0x2000], R52 ;  /* 0x0020003464007388 */ /* 0x0003e20000000c00 */
[----:B------:R-:W-:Y:S02]  /*6b90*/  HADD2.F32 R0, -RZ, R71.H1_H1 ;  /* 0x30000047ff007230 */ /* 0x000fe40000004100 */
[----:B------:R-:W-:Y:S01]  /*6ba0*/  FFMA R22, R49, R3, R22 ;  /* 0x0000000331167223 */ /* 0x000fe20000000016 */
[----:B------:R-:W-:Y:S01]  /*6bb0*/  FMUL R27, R47, R27 ;  /* 0x0000001b2f1b7220 */ /* 0x000fe20000400000 */
[--C-:B------:R-:W-:Y:S01]  /*6bc0*/  HADD2.F32 R2, -RZ, R76.reuse.H0_H0 ;  /* 0x2000004cff027230 */ /* 0x100fe20000004100 */
[----:B------:R-:W-:Y:S01]  /*6bd0*/  F2FP.F16.F32.PACK_AB R8, R9, R8 ;  /* 0x000000080908723e */ /* 0x000fe200000000ff */
[----:B------:R-:W-:Y:S01]  /*6be0*/  HADD2.F32 R3, -RZ, R76.H1_H1 ;  /* 0x3000004cff037230 */ /* 0x000fe20000004100 */
[----:B------:R-:W-:Y:S01]  /*6bf0*/  F2FP.F16.F32.PACK_AB R9, R15, R10 ;  /* 0x0000000a0f09723e */ /* 0x000fe200000000ff */
[----:B------:R-:W-:Y:S01]  /*6c00*/  FMUL R25, R47, R29 ;  /* 0x0000001d2f197220 */ /* 0x000fe20000400000 */
[--C-:B------:R-:W-:Y:S01]  /*6c10*/  HADD2.F32 R4, -RZ, R77.reuse.H0_H0 ;  /* 0x2000004dff047230 */ /* 0x100fe20000004100 */
[----:B------:R-:W-:Y:S01]  /*6c20*/  F2FP.F16.F32.PACK_AB R10, R13, R12 ;  /* 0x0000000c0d0a723e */ /* 0x000fe200000000ff */
[----:B------:R-:W-:Y:S01]  /*6c30*/  FMUL R26, R47, R30 ;  /* 0x0000001e2f1a7220 */ /* 0x000fe20000400000 */
[----:B------:R-:W-:Y:S01]  /*6c40*/  F2FP.F16.F32.PACK_AB R11, R19, R14 ;  /* 0x0000000e130b723e */ /* 0x000fe200000000ff */
[C---:B------:R-:W-:Y:S01]  /*6c50*/  FFMA R27, R49.reuse, R0, R27 ;  /* 0x00000000311b7223 */ /* 0x040fe2000000001b */
[C---:B------:R-:W-:Y:S01]  /*6c60*/  FFMA R24, R49.reuse, R2, R24 ;  /* 0x0000000231187223 */ /* 0x040fe20000000018 */
[----:B------:R-:W-:Y:S02]  /*6c70*/  HADD2.F32 R0, -RZ, R77.H1_H1 ;  /* 0x3000004dff007230 */ /* 0x000fe40000004100 */
[----:B------:R-:W-:Y:S01]  /*6c80*/  FFMA R25, R49, R3, R25 ;  /* 0x0000000331197223 */ /* 0x000fe20000000019 */
[----:B------:R1:W-:Y:S01]  /*6c90*/  STS.128 [R99+0x2010], R8 ;  /* 0x0020100863007388 */ /* 0x0003e20000000c00 */
[----:B------:R-:W-:Y:S01]  /*6ca0*/  FMUL R31, R47, R31 ;  /* 0x0000001f2f1f7220 */ /* 0x000fe20000400000 */
[--C-:B------:R-:W-:Y:S02]  /*6cb0*/  HADD2.F32 R2, -RZ, R78.reuse.H0_H0 ;  /* 0x2000004eff027230 */ /* 0x100fe40000004100 */
[----:B------:R-:W-:Y:S01]  /*6cc0*/  FFMA R26, R49, R4, R26 ;  /* 0x00000004311a7223 */ /* 0x000fe2000000001a */
[----:B------:R-:W-:Y:S02]  /*6cd0*/  HADD2.F32 R3, -RZ, R78.H1_H1 ;  /* 0x3000004eff037230 */ /* 0x000fe40000004100 */
[----:B------:R-:W-:Y:S01]  /*6ce0*/  FMUL R29, R47, R33 ;  /* 0x000000212f1d7220 */ /* 0x000fe20000400000 */
[--C-:B------:R-:W-:Y:S01]  /*6cf0*/  HADD2.F32 R4, -RZ, R79.reuse.H0_H0 ;  /* 0x2000004fff047230 */ /* 0x100fe20000004100 */
[----:B------:R-:W-:Y:S01]  /*6d00*/  F2FP.F16.F32.PACK_AB R16, R17, R16 ;  /* 0x000000101110723e */ /* 0x000fe200000000ff */
[----:B------:R-:W-:Y:S01]  /*6d10*/  FMUL R30, R47, R34 ;  /* 0x000000222f1e7220 */ /* 0x000fe20000400000 */
        /* <DEDUP_REMOVED lines=14> */
[----:B------:R-:W-:Y:S02]  /*6e00*/  F2FP.F16.F32.PACK_AB R27, R35, R30 ;  /* 0x0000001e231b723e */ /* 0x000fe400000000ff */
[----:B------:R-:W-:Y:S02]  /*6e10*/  LEA R0, R65, UR48, 0x3 ;  /* 0x0000003041007c11 */ /* 0x000fe4000f8e18ff */
[----:B------:R-:W-:Y:S01]  /*6e20*/  @P6 SHF.L.U32 R2, R97, 0x1f, RZ ;  /* 0x0000001f61026819 */ /* 0x000fe200000006ff */
        /* <DEDUP_REMOVED lines=9> */
[----:B------:R-:W-:Y:S02]  /*6ec0*/  UIADD3 UR8, UP0, UPT, UR52, 0x680, URZ ;  /* 0x0000068034087890 */ /* 0x000fe4000ff1e0ff */
[----:B------:R-:W-:Y:S02]  /*6ed0*/  UIADD3 UR5, UPT, UPT, UR41, 0x20, URZ ;  /* 0x0000002029057890 */ /* 0x000fe4000fffe0ff */
[----:B------:R-:W-:Y:S02]  /*6ee0*/  UIADD3 UR4, UPT, UPT, UR48, 0x2200, URZ ;  /* 0x0000220030047890 */ /* 0x000fe4000fffe0ff */
[----:B------:R-:W-:Y:S01]  /*6ef0*/  UIADD3.X UR9, UPT, UPT, URZ, UR53, URZ, UP0, !UPT ;  /* 0x00000035ff097290 */ /* 0x000fe200087fe4ff */
[----:B------:R-:W-:Y:S01]  /*6f00*/  UMOV UR6, UR42 ;  /* 0x0000002a00067c82 */ /* 0x000fe20008000000 */
[----:B------:R-:W-:Y:S07]  /*6f10*/  UMOV UR7, UR36 ;  /* 0x0000002400077c82 */ /* 0x000fee0008000000 */
[----:B------:R2:W-:Y:S01]  /*6f20*/  UTMASTG.3D [UR4], [UR8] ;  /* 0x00000004080073b5 */ /* 0x0005e20008010000 */
[----:B------:R0:W-:Y:S01]  /*6f30*/  UTMACMDFLUSH ;  /* 0x00000000000079b7 */ /* 0x0001e20000000000 */
[----:B--2---:R-:W-:Y:S04]  /*6f40*/  DEPBAR.LE SB0, 0x1 ;  /* 0x000080400000791a */ /* 0x004fe80000000000 */
.L_x_106:
[----:B------:R-:W-:Y:S05]  /*6f50*/  BSYNC.RECONVERGENT B0 ;  /* 0x0000000000007941 */ /* 0x000fea0003800200 */
.L_x_105:
[----:B------:R-:W-:Y:S01]  /*6f60*/  BAR.SYNC.DEFER_BLOCKING 0x1, 0x80 ;  /* 0x0042000000007b1d */ /* 0x000fe20000010000 */
[----:B------:R-:W-:Y:S04]  /*6f70*/  UIADD3 UR40, UPT, UPT, UR51, 0x1, URZ ;  /* 0x0000000133287890 */ /* 0x000fe8000fffe0ff */
[----:B------:R-:W-:Y:S04]  /*6f80*/  UISETP.NE.AND UP0, UPT, UR40, 0x4, UPT ;  /* 0x000000042800788c */ /* 0x000fe8000bf05270 */
[----:B------:R-:W-:Y:S01]  /*6f90*/  USEL UR40, UR40, URZ, UP0 ;  /* 0x000000ff28287287 */ /* 0x000fe20008000000 */
[----:B------:R2:W-:Y:S01]  /*6fa0*/  @P6 SYNCS.ARRIVE.TRANS64.RED.A1T0 RZ, [R72+URZ], RZ ;  /* 0x000000ff48ff69a7 */ /* 0x0005e200081004ff */
[----:B------:R-:W-:Y:S01]  /*6fb0*/  BSSY B1, `(.L_x_107) ;  /* 0x0000017000017945 */ /* 0x000fe20003800000 */
[----:B------:R-:W4:Y:S02]  /*6fc0*/  @P6 SYNCS.PHASECHK.TRANS64.TRYWAIT P0, [R0+URZ+0x20], R2 ;  /* 0x00002002000065a7 */ /* 0x000f2400080011ff */
[----:B----4-:R-:W-:Y:S01]  /*6fd0*/  @P6 SEL R66, RZ, 0x1, !P0 ;  /* 0x00000001ff426807 */ /* 0x010fe20004000000 */
[----:B--2---:R-:W-:Y:S06]  /*6fe0*/  @!P6 BRA `(.L_x_108) ;  /* 0x00000000004ce947 */ /* 0x004fec0003800000 */
        /* <DEDUP_REMOVED lines=9> */
[----:B------:R-:W-:Y:S04]  /*7080*/  SHF.L.U32 R6, R97, 0x1f, RZ ;  /* 0x0000001f61067819 */ /* 0x000fe800000006ff */
[----:B------:R-:W2:Y:S02]  /*7090*/  SYNCS.PHASECHK.TRANS64.TRYWAIT P0, [R0+URZ+0x20], R6 ;  /* 0x00002006000075a7 */ /* 0x000ea400080011ff */
[----:B--2---:R-:W-:Y:S05]  /*70a0*/  @!P0 BRA `(.L_x_111) ;  /* 0x0000002400348947 */ /* 0x004fea0003800000 */
.L_x_110:
[----:B------:R-:W-:Y:S05]  /*70b0*/  BSYNC B0 ;  /* 0x0000000000007941 */ /* 0x000fea0003800000 */
.L_x_109:
[----:B------:R-:W-:Y:S02]  /*70c0*/  ISETP.NE.AND P0, PT, R67, RZ, PT ;  /* 0x000000ff4300720c */ /* 0x000fe40003f05270 */
[----:B------:R-:W-:Y:S11]  /*70d0*/  IADD3 R65, PT, PT, R65, 0x1, RZ ;  /* 0x0000000141417810 */ /* 0x000ff60007ffe0ff */
[----:B------:R4:W1:Y:S04]  /*70e0*/  @P0 LDS.128 R56, [R5] ;  /* 0x0000000005380984 */ /* 0x0008680000000c00 */
[----:B------:R4:W1:Y:S04]  /*70f0*/  @P0 LDS.128 R60, [R4+0x10] ;  /* 0x00001000043c0984 */ /* 0x0008680000000c00 */
[----:B------:R4:W1:Y:S04]  /*7100*/  @P0 LDS.128 R68, [R3+0x20] ;  /* 0x0000200003440984 */ /* 0x0008680000000c00 */
[----:B------:R4:W1:Y:S02]  /*7110*/  @P0 LDS.128 R76, [R2+0x30] ;  /* 0x00003000024c0984 */ /* 0x0008640000000c00 */
.L_x_108:
[----:B------:R-:W-:Y:S05]  /*7120*/  BSYNC B1 ;  /* 0x0000000000017941 */ /* 0x000fea0003800000 */
.L_x_107:
        /* <DEDUP_REMOVED lines=21> */
.L_x_112:
        /* <DEDUP_REMOVED lines=146> */
.L_x_114:
[----:B------:R-:W-:Y:S05]  /*7ba0*/  BSYNC.RECONVERGENT B0 ;  /* 0x0000000000007941 */ /* 0x000fea0003800200 */
.L_x_113:
        /* <DEDUP_REMOVED lines=21> */
.L_x_118:
[----:B------:R-:W-:Y:S05]  /*7d00*/  BSYNC B0 ;  /* 0x0000000000007941 */ /* 0x000fea0003800000 */
.L_x_117:
[----:B------:R-:W-:Y:S11]  /*7d10*/  ISETP.NE.AND P0, PT, R67, RZ, PT ;  /* 0x000000ff4300720c */ /* 0x000ff60003f05270 */
[----:B------:R-:W-:Y:S02]  /*7d20*/  @!UPT UIADD3 URZ, UPT, UPT, URZ, URZ, URZ ;  /* 0x000000fffffff290 */ /* 0x000fe4000fffe0ff */
[----:B------:R4:W1:Y:S04]  /*7d30*/  @P0 LDS.128 R56, [R4] ;  /* 0x0000000004380984 */ /* 0x0008680000000c00 */
[----:B------:R4:W1:Y:S04]  /*7d40*/  @P0 LDS.128 R60, [R3+0x10] ;  /* 0x00001000033c0984 */ /* 0x0008680000000c00 */
[----:B------:R4:W1:Y:S04]  /*7d50*/  @P0 LDS.128 R68, [R2+0x20] ;  /* 0x0000200002440984 */ /* 0x0008680000000c00 */
[----:B------:R4:W1:Y:S02]  /*7d60*/  @P0 LDS.128 R76, [R65+0x30] ;  /* 0x00003000414c0984 */ /* 0x0008640000000c00 */
.L_x_116:
[----:B------:R-:W-:Y:S05]  /*7d70*/  BSYNC B1 ;  /* 0x0000000000017941 */ /* 0x000fea0003800000 */
.L_x_115:
        /* <DEDUP_REMOVED lines=21> */
.L_x_120:
[----:B------:R-:W-:Y:S01]  /*7ed0*/  ISETP.NE.AND P0, PT, R102, RZ, PT ;  /* 0x000000ff6600720c */ /* 0x000fe20003f05270 */
[----:B------:R-:W-:Y:S05]  /*7ee0*/  WARPSYNC.ALL ;  /* 0x0000000000007948 */ /* 0x000fea0003800000 */
[----:B------:R-:W-:Y:S01]  /*7ef0*/  R2UR UR4, R48 ;  /* 0x00000000300472ca */ /* 0x000fe200000e0000 */
[--C-:B-1----:R-:W-:Y:S01]  /*7f00*/  HADD2.F32 R0, -RZ, R56.reuse.H0_H0 ;  /* 0x20000038ff007230 */ /* 0x102fe20000004100 */
[----:B------:R-:W-:Y:S01]  /*7f10*/  R2UR UR5, R64 ;  /* 0x00000000400572ca */ /* 0x000fe200000e0000 */
[----:B----4-:R-:W-:Y:S01]  /*7f20*/  HADD2.F32 R2, -RZ, R56.H1_H1 ;  /* 0x30000038ff027230 */ /* 0x010fe20000004100 */
[----:B------:R-:W-:Y:S01]  /*7f30*/  BSSY.RECONVERGENT B0, `(.L_x_121) ;  /* 0x0000089000007945 */ /* 0x000fe20003800200 */
[--C-:B------:R-:W-:Y:S02]  /*7f40*/  HADD2.F32 R3, -RZ, R57.reuse.H0_H0 ;  /* 0x20000039ff037230 */ /* 0x100fe40000004100 */
[----:B------:R-:W-:Y:S02]  /*7f50*/  HADD2.F32 R48, -RZ, R57.H1_H1 ;  /* 0x30000039ff307230 */ /* 0x000fe40000004100 */
[--C-:B------:R-:W-:Y:S02]  /*7f60*/  HADD2.F32 R50, -RZ, R58.reuse.H0_H0 ;  /* 0x2000003aff327230 */ /* 0x100fe40000004100 */
[----:B------:R-:W-:Y:S02]  /*7f70*/  HADD2.F32 R51, -RZ, R58.H1_H1 ;  /* 0x3000003aff337230 */ /* 0x000fe40000004100 */
[----:B------:R-:W1:Y:S01]  /*7f80*/  LDTM.x32 R4, tmem[UR4+0x60] ;  /* 0x00006004000479ee */ /* 0x000e6200082c0000 */
[----:B------:R-:W-:Y:S01]  /*7f90*/  NOP ;  /* 0x0000000000007918 */ /* 0x000fe20000000000 */
[----:B------:R-:W-:Y:S01]  /*7fa0*/  UIADD3 UR5, UPT, UPT, UR5, 0xb0, URZ ;  /* 0x000000b005057890 */ /* 0x000fe2000fffe0ff */
[--C-:B------:R-:W-:Y:S02]  /*7fb0*/  HADD2.F32 R52, -RZ, R59.reuse.H0_H0 ;  /* 0x2000003bff347230 */ /* 0x100fe40000004100 */
[----:B------:R-:W-:Y:S01]  /*7fc0*/  HADD2.F32 R53, -RZ, R59.H1_H1 ;  /* 0x3000003bff357230 */ /* 0x000fe20000004100 */
[----:B------:R-:W-:Y:S01]  /*7fd0*/  UPRMT UR5, UR37, 0x654, UR5 ;  /* 0x0000065425057896 */ /* 0x000fe20008000005 */
[--C-:B------:R-:W-:Y:S02]  /*7fe0*/  HADD2.F32 R54, -RZ, R60.reuse.H0_H0 ;  /* 0x2000003cff367230 */ /* 0x100fe40000004100 */
[----:B------:R-:W-:Y:S02]  /*7ff0*/  HADD2.F32 R55, -RZ, R60.H1_H1 ;  /* 0x3000003cff377230 */ /* 0x000fe40000004100 */
[--C-:B------:R-:W-:Y:S02]  /*8000*/  HADD2.F32 R56, -RZ, R61.reuse.H0_H0 ;  /* 0x2000003dff387230 */ /* 0x100fe40000004100 */
[----:B------:R-:W-:Y:S02]  /*8010*/  HADD2.F32 R57, -RZ, R61.H1_H1 ;  /* 0x3000003dff397230 */ /* 0x000fe40000004100 */
[----:B-1----:R-:W-:Y:S01]  /*8020*/  SYNCS.ARRIVE.TRANS64.RED.A1T0 RZ, [UR5], RZ ;  /* 0x000000ffffff79a7 */ /* 0x002fe20008100405 */
[--C-:B------:R-:W-:Y:S02]  /*8030*/  HADD2.F32 R58, -RZ, R62.reuse.H0_H0 ;  /* 0x2000003eff3a7230 */ /* 0x100fe40000004100 */
[----:B------:R-:W-:Y:S02]  /*8040*/  HADD2.F32 R59, -RZ, R62.H1_H1 ;  /* 0x3000003eff3b7230 */ /* 0x000fe40000004100 */
[--C-:B------:R-:W-:Y:S02]  /*8050*/  HADD2.F32 R60, -RZ, R63.reuse.H0_H0 ;  /* 0x2000003fff3c7230 */ /* 0x100fe40000004100 */
[----:B------:R-:W-:Y:S02]  /*8060*/  HADD2.F32 R61, -RZ, R63.H1_H1 ;  /* 0x3000003fff3d7230 */ /* 0x000fe40000004100 */
[C---:B------:R-:W-:Y:S01]  /*8070*/  FMUL R4, R47.reuse, R4 ;  /* 0x000000042f047220 */ /* 0x040fe20000400000 */
[C---:B------:R-:W-:Y:S01]  /*8080*/  FMUL R5, R47.reuse, R5 ;  /* 0x000000052f057220 */ /* 0x040fe20000400000 */
[C---:B------:R-:W-:Y:S01]  /*8090*/  FMUL R6, R47.reuse, R6 ;  /* 0x000000062f067220 */ /* 0x040fe20000400000 */
[----:B------:R-:W-:Y:S01]  /*80a0*/  FMUL R7, R47, R7 ;  /* 0x000000072f077220 */ /* 0x000fe20000400000 */
[C---:B------:R-:W-:Y:S01]  /*80b0*/  FFMA R4, R49.reuse, R0, R4 ;  /* 0x0000000031047223 */ /* 0x040fe20000000004 */
[C---:B------:R-:W-:Y:S01]  /*80c0*/  FFMA R5, R49.reuse, R2, R5 ;  /* 0x0000000231057223 */ /* 0x040fe20000000005 */
[C---:B------:R-:W-:Y:S01]  /*80d0*/  FFMA R6, R49.reuse, R3, R6 ;  /* 0x0000000331067223 */ /* 0x040fe20000000006 */
[----:B------:R-:W-:Y:S01]  /*80e0*/  FFMA R7, R49, R48, R7 ;  /* 0x0000003031077223 */ /* 0x000fe20000000007 */
[C---:B------:R-:W-:Y:S01]  /*80f0*/  FMUL R8, R47.reuse, R8 ;  /* 0x000000082f087220 */ /* 0x040fe20000400000 */
[----:B------:R-:W-:Y:S01]  /*8100*/  FMUL R9, R47, R9 ;  /* 0x000000092f097220 */ /* 0x000fe20000400000 */
[----:B------:R-:W-:Y:S01]  /*8110*/  F2FP.F16.F32.PACK_AB R4, R5, R4 ;  /* 0x000000040504723e */ /* 0x000fe200000000ff */
[----:B------:R-:W-:Y:S01]  /*8120*/  FMUL R0, R47, R10 ;  /* 0x0000000a2f007220 */ /* 0x000fe20000400000 */
[----:B------:R-:W-:Y:S01]  /*8130*/  F2FP.F16.F32.PACK_AB R5, R7, R6 ;  /* 0x000000060705723e */ /* 0x000fe200000000ff */
[C---:B------:R-:W-:Y:S01]  /*8140*/  FFMA R8, R49.reuse, R50, R8 ;  /* 0x0000003231087223 */ /* 0x040fe20000000008 */
[C---:B------:R-:W-:Y:S01]  /*8150*/  FFMA R9, R49.reuse, R51, R9 ;  /* 0x0000003331097223 */ /* 0x040fe20000000009 */
[----:B------:R-:W-:Y:S01]  /*8160*/  FFMA R0, R49, R52, R0 ;  /* 0x0000003431007223 */ /* 0x000fe20000000000 */
[C---:B------:R-:W-:Y:S01]  /*8170*/  FMUL R2, R47.reuse, R11 ;  /* 0x0000000b2f027220 */ /* 0x040fe20000400000 */
[C---:B------:R-:W-:Y:S01]  /*8180*/  FMUL R3, R47.reuse, R12 ;  /* 0x0000000c2f037220 */ /* 0x040fe20000400000 */
[----:B------:R-:W-:Y:S01]  /*8190*/  FMUL R10, R47, R13 ;  /* 0x0000000d2f0a7220 */ /* 0x000fe20000400000 */
[----:B------:R-:W-:Y:S01]  /*81a0*/  F2FP.F16.F32.PACK_AB R6, R9, R8 ;  /* 0x000000080906723e */ /* 0x000fe200000000ff */
[C---:B------:R-:W-:Y:S01]  /*81b0*/  FFMA R2, R49.reuse, R53, R2 ;  /* 0x0000003531027223 */ /* 0x040fe20000000002 */
[C---:B------:R-:W-:Y:S01]  /*81c0*/  FFMA R3, R49.reuse, R54, R3 ;  /* 0x0000003631037223 */ /* 0x040fe20000000003 */
[----:B------:R-:W-:Y:S01]  /*81d0*/  FFMA R10, R49, R55, R10 ;  /* 0x00000037310a7223 */ /* 0x000fe2000000000a */
[C---:B------:R-:W-:Y:S01]  /*81e0*/  FMUL R11, R47.reuse, R14 ;  /* 0x0000000e2f0b7220 */ /* 0x040fe20000400000 */
[C---:B------:R-:W-:Y:S01]  /*81f0*/  FMUL R15, R47.reuse, R15 ;  /* 0x0000000f2f0f7220 */ /* 0x040fe20000400000 */
[C---:B------:R-:W-:Y:S01]  /*8200*/  FMUL R12, R47.reuse, R16 ;  /* 0x000000102f0c7220 */ /* 0x040fe20000400000 */
[----:B------:R-:W-:Y:S01]  /*8210*/  FMUL R13, R47, R17 ;  /* 0x000000112f0d7220 */ /* 0x000fe20000400000 */
[----:B------:R-:W-:Y:S01]  /*8220*/  FFMA R11, R49, R56, R11 ;  /* 0x00000038310b7223 */ /* 0x000fe2000000000b */
[----:B------:R-:W-:Y:S01]  /*8230*/  FMUL R14, R47, R18 ;  /* 0x000000122f0e7220 */ /* 0x000fe20000400000 */
[----:B------:R-:W-:Y:S01]  /*8240*/  FFMA R15, R49, R57, R15 ;  /* 0x00000039310f7223 */ /* 0x000fe2000000000f */
[--C-:B------:R-:W-:Y:S02]  /*8250*/  HADD2.F32 R62, -RZ, R68.reuse.H0_H0 ;  /* 0x20000044ff3e7230 */ /* 0x100fe40000004100 */
[----:B------:R-:W-:Y:S01]  /*8260*/  FMUL R19, R47, R19 ;  /* 0x000000132f137220 */ /* 0x000fe20000400000 */
[----:B------:R-:W-:Y:S01]  /*8270*/  F2FP.F16.F32.PACK_AB R7, R2, R0 ;  /* 0x000000000207723e */ /* 0x000fe200000000ff */
[----:B------:R-:W-:Y:S01]  /*8280*/  FFMA R12, R49, R58, R12 ;  /* 0x0000003a310c7223 */ /* 0x000fe2000000000c */
[----:B------:R-:W-:Y:S02]  /*8290*/  HADD2.F32 R63, -RZ, R68.H1_H1 ;  /* 0x30000044ff3f7230 */ /* 0x000fe40000004100 */
[----:B------:R-:W-:Y:S01]  /*82a0*/  FMUL R16, R47, R20 ;  /* 0x000000142f107220 */ /* 0x000fe20000400000 */
[----:B------:R-:W-:Y:S01]  /*82b0*/  FFMA R13, R49, R59, R13 ;  /* 0x0000003b310d7223 */ /* 0x000fe2000000000d */
[----:B------:R1:W-:Y:S01]  /*82c0*/  STS.128 [R100+0x6000], R4 ;  /* 0x0060000464007388 */ /* 0x0003e20000000c00 */
[--C-:B------:R-:W-:Y:S02]  /*82d0*/  HADD2.F32 R64, -RZ, R69.reuse.H0_H0 ;  /* 0x20000045ff407230 */ /* 0x100fe40000004100 */
[----:B------:R-:W-:Y:S01]  /*82e0*/  FMUL R17, R47, R21 ;  /* 0x000000152f117220 */ /* 0x000fe20000400000 */
[----:B------:R-:W-:Y:S01]  /*82f0*/  FFMA R14, R49, R60, R14 ;  /* 0x0000003c310e7223 */ /* 0x000fe2000000000e */
[----:B------:R-:W-:Y:S02]  /*8300*/  HADD2.F32 R65, -RZ, R69.H1_H1 ;  /* 0x30000045ff417230 */ /* 0x000fe40000004100 */
[----:B------:R-:W-:Y:S01]  /*8310*/  FMUL R18, R47, R22 ;  /* 0x000000162f127220 */ /* 0x000fe20000400000 */
[----:B------:R-:W-:Y:S01]  /*8320*/  FFMA R19, R49, R61, R19 ;  /* 0x0000003d31137223 */ /* 0x000fe20000000013 */
        /* <DEDUP_REMOVED lines=11> */
[----:B------:R-:W-:Y:S01]  /*83e0*/  F2FP.F16.F32.PACK_AB R8, R10, R3 ;  /* 0x000000030a08723e */ /* 0x000fe200000000ff */
[----:B------:R-:W-:Y:S01]  /*83f0*/  FFMA R23, R49, R65, R23 ;  /* 0x0000004131177223 */ /* 0x000fe20000000017 */
[----:B------:R-:W-:Y:S01]  /*8400*/  F2FP.F16.F32.PACK_AB R9, R15, R11 ;  /* 0x0000000b0f09723e */ /* 0x000fe200000000ff */
[--C-:B------:R-:W-:Y:S02]  /*8410*/  HADD2.F32 R70, -RZ, R76.reuse.H0_H0 ;  /* 0x2000004cff467230 */ /* 0x100fe40000004100 */
[----:B------:R-:W-:Y:S01]  /*8420*/  FMUL R27, R47, R27 ;  /* 0x0000001b2f1b7220 */ /* 0x000fe20000400000 */
[----:B------:R-:W-:Y:S01]  /*8430*/  F2FP.F16.F32.PACK_AB R10, R13, R12 ;  /* 0x0000000c0d0a723e */ /* 0x000fe200000000ff */
[----:B------:R-:W-:Y:S01]  /*8440*/  FFMA R20, R49, R66, R20 ;  /* 0x0000004231147223 */ /* 0x000fe20000000014 */
[----:B------:R-:W-:Y:S01]  /*8450*/  F2FP.F16.F32.PACK_AB R11, R19, R14 ;  /* 0x0000000e130b723e */ /* 0x000fe200000000ff */
[----:B------:R-:W-:Y:S02]  /*8460*/  HADD2.F32 R71, -RZ, R76.H1_H1 ;  /* 0x3000004cff477230 */ /* 0x000fe40000004100 */
[----:B------:R-:W-:Y:S01]  /*8470*/  FMUL R24, R47, R28 ;  /* 0x0000001c2f187220 */ /* 0x000fe20000400000 */
[----:B------:R-:W-:Y:S01]  /*8480*/  FFMA R21, R49, R67, R21 ;  /* 0x0000004331157223 */ /* 0x000fe20000000015 */
[--C-:B------:R-:W-:Y:S01]  /*8490*/  HADD2.F32 R72, -RZ, R77.reuse.H0_H0 ;  /* 0x2000004dff487230 */ /* 0x100fe20000004100 */
[----:B------:R1:W-:Y:S01]  /*84a0*/  STS.128 [R99+0x6010], R8 ;  /* 0x0060100863007388 */ /* 0x0003e20000000c00 */
        /* <DEDUP_REMOVED lines=49> */
.L_x_122:
[----:B------:R-:W-:Y:S05]  /*87c0*/  BSYNC.RECONVERGENT B0 ;  /* 0x0000000000007941 */ /* 0x000fea0003800200 */
.L_x_121:
[----:B------:R-:W-:Y:S01]  /*87d0*/  BAR.SYNC.DEFER_BLOCKING 0x1, 0x80 ;  /* 0x0042000000007b1d */ /* 0x000fe20000010000 */
[----:B------:R-:W-:Y:S01]  /*87e0*/  UISETP.NE.AND UP0, UPT, UR49, -0x4, UPT ;  /* 0xfffffffc3100788c */ /* 0x000fe2000bf05270 */
[----:B------:R-:W-:Y:S08]  /*87f0*/  IADD3 R45, PT, PT, R45, 0x1, RZ ;  /* 0x000000012d2d7810 */ /* 0x000ff00007ffe0ff */
[----:B------:R-:W-:Y:S05]  /*8800*/  BRA.U !UP0, `(.L_x_123) ;  /* 0x0000000108287547 */ /* 0x000fea000b800000 */
[----:B------:R-:W-:Y:S01]  /*8810*/  ISETP.NE.AND P0, PT, R107, RZ, PT ;  /* 0x000000ff6b00720c */ /* 0x000fe20003f05270 */
[----:B------:R-:W-:Y:S01]  /*8820*/  IMAD.U32 R2, RZ, RZ, UR51 ;  /* 0x00000033ff027e24 */ /* 0x000fe2000f8e00ff */
[----:B------:R-:W-:Y:S01]  /*8830*/  UIADD3 UR51, UPT, UPT, UR51, 0x1, URZ ;  /* 0x0000000133337890 */ /* 0x000fe2000fffe0ff */
[----:B------:R-:W-:Y:S03]  /*8840*/  IMAD.U32 R0, RZ, RZ, UR37 ;  /* 0x00000025ff007e24 */ /* 0x000fe6000f8e00ff */
[----:B------:R-:W-:Y:S04]  /*8850*/  UISETP.NE.AND UP0, UPT, UR51, 0x4, UPT ;  /* 0x000000043300788c */ /* 0x000fe8000bf05270 */
[----:B------:R-:W-:Y:S03]  /*8860*/  USEL UR51, UR51, URZ, UP0 ;  /* 0x000000ff33337287 */ /* 0x000fe60008000000 */
[----:B------:R-:W-:Y:S05]  /*8870*/  @P0 LEA R2, R2, UR48, 0x3 ;  /* 0x0000003002020c11 */ /* 0x000fea000f8e18ff */
[----:B------:R-:W-:Y:S05]  /*8880*/  @P0 VIADD R2, R2, 0x40 ;  /* 0x0000004002020836 */ /* 0x000fea0000000000 */
[----:B------:R-:W-:Y:S04]  /*8890*/  @P0 PRMT R0, R0, 0x654, R2 ;  /* 0x0000065400000816 */ /* 0x000fe80000000002 */
[----:B------:R2:W-:Y:S03]  /*88a0*/  @P0 SYNCS.ARRIVE.TRANS64.RED.A1T0 RZ, [R0+URZ], RZ ;  /* 0x000000ff00ff09a7 */ /* 0x0005e600081004ff */
.L_x_123:
[----:B------:R-:W-:Y:S01]  /*88b0*/  ISETP.NE.AND P2, PT, R103, RZ, PT ;  /* 0x000000ff6700720c */ /* 0x000fe20003f45270 */
[----:B------:R-:W-:Y:S01]  /*88c0*/  UIADD3 UR49, UPT, UPT, UR49, 0x4, URZ ;  /* 0x0000000431317890 */ /* 0x000fe2000fffe0ff */
[----:B------:R-:W-:Y:S01]  /*88d0*/  ISETP.NE.AND P0, PT, R105, 0x2, PT ;  /* 0x000000026900780c */ /* 0x000fe20003f05270 */
[----:B------:R-:W-:Y:S01]  /*88e0*/  IMAD.IADD R14, R43, 0x1, R86 ;  /* 0x000000012b0e7824 */ /* 0x000fe200078e0256 */
[----:B------:R-:W-:Y:S01]  /*88f0*/  ISETP.NE.AND P1, PT, R45, 0x4, PT ;  /* 0x000000042d00780c */ /* 0x000fe20003f25270 */
[----:B------:R-:W-:Y:S01]  /*8900*/  IMAD.IADD R15, R44, 0x1, R87 ;  /* 0x000000012c0f7824 */ /* 0x000fe200078e0257 */
[----:B------:R-:W-:Y:S02]  /*8910*/  SEL R2, RZ, 0x1, P0 ;  /* 0x00000001ff027807 */ /* 0x000fe40000000000 */
[----:B--2---:R-:W-:Y:S02]  /*8920*/  SEL R0, RZ, 0x1, P1 ;  /* 0x00000001ff007807 */ /* 0x004fe40000800000 */
[----:B------:R-:W-:Y:S02]  /*8930*/  LOP3.LUT R95, R95, R2, RZ, 0x3c, !PT ;  /* 0x000000025f5f7212 */ /* 0x000fe400078e3cff */
[----:B------:R-:W-:Y:S02]  /*8940*/  LOP3.LUT R96, R96, R0, RZ, 0x3c, !PT ;  /* 0x0000000060607212 */ /* 0x000fe400078e3cff */
[----:B------:R-:W-:Y:S02]  /*8950*/  @P2 R2UR UR36, R94 ;  /* 0x000000005e2422ca */ /* 0x000fe400000e0000 */
[----:B------:R-:W-:Y:S02]  /*8960*/  SEL R105, R105, RZ, P0 ;  /* 0x000000ff69697207 */ /* 0x000fe40000000000 */
[----:B------:R-:W-:Y:S01]  /*8970*/  SEL R45, R45, RZ, P1 ;  /* 0x000000ff2d2d7207 */ /* 0x000fe20000800000 */
[----:B------:R-:W-:Y:S10]  /*8980*/  @P2 BRA `(.L_x_124) ;  /* 0xffffffc000502947 */ /* 0x000ff4000383ffff */
[----:B------:R-:W-:-:S09]  /*8990*/  UISETP.NE.AND UP0, UPT, UR50, URZ, UPT ;  /* 0x000000ff3200728c */ /* 0x000fd2000bf05270 */
[----:B------:R-:W-:Y:S05]  /*89a0*/  BRA.U !UP0, `(.L_x_125) ;  /* 0x0000000108487547 */ /* 0x000fea000b800000 */
[----:B------:R-:W2:Y:S02]  /*89b0*/  LDCU.64 UR4, c[0x0][0x890] ;  /* 0x00011200ff0477ac */ /* 0x000ea40008000a00 */
[----:B--2---:R-:W-:-:S04]  /*89c0*/  UISETP.NE.U32.AND UP0, UPT, UR4, URZ, UPT ;  /* 0x000000ff0400728c */ /* 0x004fc8000bf05070 */
[----:B------:R-:W-:-:S09]  /*89d0*/  UISETP.NE.AND.EX UP0, UPT, UR5, URZ, UPT, UP0 ;  /* 0x000000ff0500728c */ /* 0x000fd2000bf05300 */
[----:B------:R-:W-:Y:S05]  /*89e0*/  BRA.U UP0, `(.L_x_126) ;  /* 0x00000001000c7547 */ /* 0x000fea000b800000 */
[----:B------:R-:W-:-:S13]  /*89f0*/  FSETP.NEU.AND P0, PT, R49, RZ, PT ;  /* 0x000000ff3100720b */ /* 0x000fda0003f0d000 */
[----:B------:R-:W-:Y:S05]  /*8a00*/  @!P0 EXIT ;  /* 0x000000000000894d */ /* 0x000fea0003800000 */
[----:B------:R-:W-:Y:S05]  /*8a10*/  BRA `(.L_x_125) ;  /* 0x00000000002c7947 */ /* 0x000fea0003800000 */
.L_x_126:
[----:B------:R-:W-:Y:S01]  /*8a20*/  ISETP.NE.AND P0, PT, R104, RZ, PT ;  /* 0x000000ff6800720c */ /* 0x000fe20003f05270 */
[----:B------:R-:W-:-:S12]  /*8a30*/  BSSY.RECONVERGENT B0, `(.L_x_125) ;  /* 0x0000009000007945 */ /* 0x000fd80003800200 */
[----:B------:R-:W-:Y:S05]  /*8a40*/  @P0 BRA `(.L_x_127) ;  /* 0x0000000000140947 */ /* 0x000fea0003800000 */
[----:B------:R-:W2:Y:S02]  /*8a50*/  LDCU.64 UR4, c[0x0][0x888] ;  /* 0x00011100ff0477ac */ /* 0x000ea40008000a00 */
[----:B--2---:R-:W-:-:S04]  /*8a60*/  ISETP.NE.U32.AND P0, PT, RZ, UR4, PT ;  /* 0x00000004ff007c0c */ /* 0x004fc8000bf05070 */
[----:B------:R-:W-:-:S13]  /*8a70*/  ISETP.NE.AND.EX P0, PT, RZ, UR5, PT, P0 ;  /* 0x00000005ff007c0c */ /* 0x000fda000bf05300 */
[----:B------:R-:W-:Y:S05]  /*8a80*/  @!P0 EXIT ;  /* 0x000000000000894d */ /* 0x000fea0003800000 */
[----:B------:R-:W-:Y:S05]  /*8a90*/  BRA `(.L_x_128) ;  /* 0x0000000000087947 */ /* 0x000fea0003800000 */
.L_x_127:
[----:B------:R-:W-:-:S13]  /*8aa0*/  FSETP.NEU.AND P0, PT, R49, RZ, PT ;  /* 0x000000ff3100720b */ /* 0x000fda0003f0d000 */
[----:B------:R-:W-:Y:S05]  /*8ab0*/  @!P0 EXIT ;  /* 0x000000000000894d */ /* 0x000fea0003800000 */
.L_x_128:
[----:B------:R-:W-:Y:S05]  /*8ac0*/  BSYNC.RECONVERGENT B0 ;  /* 0x0000000000007941 */ /* 0x000fea0003800200 */
.L_x_125:
[----:B------:R-:W-:Y:S01]  /*8ad0*/  ULEA UR4, UR51, UR48, 0x3 ;  /* 0x0000003033047291 */ /* 0x000fe2000f8e18ff */
[----:B------:R-:W-:-:S04]  /*8ae0*/  DEPBAR.LE SB0, 0x0 ;  /* 0x000080000000791a */ /* 0x000fc80000000000 */
[----:B------:R-:W-:-:S04]  /*8af0*/  UIADD3 UR4, UPT, UPT, UR4, 0x40, URZ ;  /* 0x0000004004047890 */ /* 0x000fc8000fffe0ff */
[----:B------:R-:W-:-:S09]  /*8b00*/  UPRMT UR4, UR37, 0x654, UR4 ;  /* 0x0000065425047896 */ /* 0x000fd20008000004 */
[----:B------:R-:W-:Y:S01]  /*8b10*/  SYNCS.ARRIVE.TRANS64.RED.A1T0 RZ, [UR4], RZ ;  /* 0x000000ffffff79a7 */ /* 0x000fe20008100404 */
[----:B------:R-:W-:Y:S05]  /*8b20*/  EXIT ;  /* 0x000000000000794d */ /* 0x000fea0003800000 */
.L_x_19:
[----:B--2---:R2:W1:Y:S02]  /*8b30*/  SYNCS.PHASECHK.TRANS64.TRYWAIT P0, [R2+URZ+0xe0], R3 ;  /* 0x0000e003020075a7 */ /* 0x00446400080011ff */
[----:B-1----:R-:W-:Y:S05]  /*8b40*/  @!P0 NANOSLEEP.SYNCS 0x989680 ;  /* 0x009896800000895d */ /* 0x002fea0003900000 */
[----:B------:R-:W1:Y:S02]  /*8b50*/  @!P0 SYNCS.PHASECHK.TRANS64 P0, [R2+URZ+0xe0], R3 ;  /* 0x0000e003020085a7 */ /* 0x000e6400080010ff */
[----:B-1----:R-:W-:Y:S05]  /*8b60*/  @!P0 BRA `(.L_x_19) ;  /* 0xfffffffc00f08947 */ /* 0x002fea000383ffff */
[----:B------:R-:W-:Y:S05]  /*8b70*/  BRA `(.L_x_129) ;  /* 0xffffff8800887947 */ /* 0x000fea000383ffff */
.L_x_22:
[----:B-1----:R-:W-:-:S07]  /*8b80*/  MOV R2, UR33 ;  /* 0x0000002100027c02 */ /* 0x002fce0008000f00 */
.L_x_130:
[----:B-1----:R1:W2:Y:S02]  /*8b90*/  SYNCS.PHASECHK.TRANS64.TRYWAIT P0, [R2+URZ+0x10], R4 ;  /* 0x00001004020075a7 */ /* 0x0022a400080011ff */
[----:B--2---:R-:W-:Y:S05]  /*8ba0*/  @!P0 NANOSLEEP.SYNCS 0x989680 ;  /* 0x009896800000895d */ /* 0x004fea0003900000 */
[----:B------:R-:W2:Y:S02]  /*8bb0*/  @!P0 SYNCS.PHASECHK.TRANS64 P0, [R2+URZ+0x10], R4 ;  /* 0x00001004020085a7 */ /* 0x000ea400080010ff */
[----:B--2---:R-:W-:Y:S05]  /*8bc0*/  @!P0 BRA `(.L_x_130) ;  /* 0xfffffffc00f08947 */ /* 0x004fea000383ffff */
[----:B------:R-:W-:Y:S05]  /*8bd0*/  BRA `(.L_x_21) ;  /* 0xffffff8800d87947 */ /* 0x000fea000383ffff */
.L_x_28:
[----:B-1----:R-:W-:-:S07]  /*8be0*/  MOV R2, UR17 ;  /* 0x0000001100027c02 */ /* 0x002fce0008000f00 */
.L_x_131:
[----:B-1----:R1:W2:Y:S02]  /*8bf0*/  SYNCS.PHASECHK.TRANS64.TRYWAIT P0, [R2+URZ+0x10], R4 ;  /* 0x00001004020075a7 */ /* 0x0022a400080011ff */
[----:B--2---:R-:W-:Y:S05]  /*8c00*/  @!P0 NANOSLEEP.SYNCS 0x989680 ;  /* 0x009896800000895d */ /* 0x004fea0003900000 */
[----:B------:R-:W2:Y:S02]  /*8c10*/  @!P0 SYNCS.PHASECHK.TRANS64 P0, [R2+URZ+0x10], R4 ;  /* 0x00001004020085a7 */ /* 0x000ea400080010ff */
[----:B--2---:R-:W-:Y:S05]  /*8c20*/  @!P0 BRA `(.L_x_131) ;  /* 0xfffffffc00f08947 */ /* 0x004fea000383ffff */
[----:B------:R-:W-:Y:S05]  /*8c30*/  BRA `(.L_x_27) ;  /* 0xffffff8c007c7947 */ /* 0x000fea000383ffff */
.L_x_32:
[----:B-1----:R1:W2:Y:S02]  /*8c40*/  SYNCS.PHASECHK.TRANS64.TRYWAIT P0, [R2+URZ+0x70], R3 ;  /* 0x00007003020075a7 */ /* 0x0022a400080011ff */
[----:B--2---:R-:W-:Y:S05]  /*8c50*/  @!P0 NANOSLEEP.SYNCS 0x989680 ;  /* 0x009896800000895d */ /* 0x004fea0003900000 */
[----:B------:R-:W2:Y:S02]  /*8c60*/  @!P0 SYNCS.PHASECHK.TRANS64 P0, [R2+URZ+0x70], R3 ;  /* 0x00007003020085a7 */ /* 0x000ea400080010ff */
[----:B--2---:R-:W-:Y:S05]  /*8c70*/  @!P0 BRA `(.L_x_32) ;  /* 0xfffffffc00f08947 */ /* 0x004fea000383ffff */
[----:B------:R-:W-:Y:S05]  /*8c80*/  BRA `(.L_x_132) ;  /* 0xffffff9000087947 */ /* 0x000fea000383ffff */
.L_x_36:
[----:B----4-:R-:W-:-:S07]  /*8c90*/  MOV R0, UR4 ;  /* 0x0000000400007c02 */ /* 0x010fce0008000f00 */
.L_x_133:
[----:B-1----:R1:W2:Y:S02]  /*8ca0*/  SYNCS.PHASECHK.TRANS64.TRYWAIT P0, [R0+URZ], R2 ;  /* 0x00000002000075a7 */ /* 0x0022a400080011ff */
[----:B--2---:R-:W-:Y:S05]  /*8cb0*/  @!P0 NANOSLEEP.SYNCS 0x989680 ;  /* 0x009896800000895d */ /* 0x004fea0003900000 */
[----:B------:R-:W2:Y:S02]  /*8cc0*/  @!P0 SYNCS.PHASECHK.TRANS64 P0, [R0+URZ], R2 ;  /* 0x00000002000085a7 */ /* 0x000ea400080010ff */
[----:B--2---:R-:W-:Y:S05]  /*8cd0*/  @!P0 BRA `(.L_x_133) ;  /* 0xfffffffc00f08947 */ /* 0x004fea000383ffff */
[----:B------:R-:W-:Y:S05]  /*8ce0*/  BRA `(.L_x_134) ;  /* 0xffffff9400787947 */ /* 0x000fea000383ffff */
.L_x_39:
[----:B-1----:R1:W2:Y:S02]  /*8cf0*/  SYNCS.PHASECHK.TRANS64.TRYWAIT P0, [R0+URZ+0xd0], R4 ;  /* 0x0000d004000075a7 */ /* 0x0022a400080011ff */
[----:B--2---:R-:W-:Y:S05]  /*8d00*/  @!P0 NANOSLEEP.SYNCS 0x989680 ;  /* 0x009896800000895d */ /* 0x004fea0003900000 */
[----:B------:R-:W2:Y:S02]  /*8d10*/  @!P0 SYNCS.PHASECHK.TRANS64 P0, [R0+URZ+0xd0], R4 ;  /* 0x0000d004000085a7 */ /* 0x000ea400080010ff */
[----:B--2---:R-:W-:Y:S05]  /*8d20*/  @!P0 BRA `(.L_x_39) ;  /* 0xfffffffc00f08947 */ /* 0x004fea000383ffff */
[----:B------:R-:W-:Y:S05]  /*8d30*/  BRA `(.L_x_135) ;  /* 0xffffff9400d47947 */ /* 0x000fea000383ffff */
.L_x_40:
[----:B------:R-:W-:-:S07]  /*8d40*/  MOV R0, UR5 ;  /* 0x0000000500007c02 */ /* 0x000fce0008000f00 */
.L_x_136:
[----:B-1----:R1:W2:Y:S02]  /*8d50*/  SYNCS.PHASECHK.TRANS64.TRYWAIT P0, [R0+URZ+0x80], R5 ;  /* 0x00008005000075a7 */ /* 0x0022a400080011ff */
[----:B--2---:R-:W-:Y:S05]  /*8d60*/  @!P0 NANOSLEEP.SYNCS 0x989680 ;  /* 0x009896800000895d */ /* 0x004fea0003900000 */
[----:B------:R-:W2:Y:S02]  /*8d70*/  @!P0 SYNCS.PHASECHK.TRANS64 P0, [R0+URZ+0x80], R5 ;  /* 0x00008005000085a7 */ /* 0x000ea400080010ff */
[----:B--2---:R-:W-:Y:S05]  /*8d80*/  @!P0 BRA `(.L_x_136) ;  /* 0xfffffffc00f08947 */ /* 0x004fea000383ffff */
[----:B------:R-:W-:Y:S05]  /*8d90*/  BRA `(.L_x_137) ;  /* 0xffffff9400e47947 */ /* 0x000fea000383ffff */
.L_x_41:
[----:B-1----:R1:W2:Y:S02]  /*8da0*/  SYNCS.PHASECHK.TRANS64.TRYWAIT P1, [R0+URZ+0x70], R4 ;  /* 0x00007004000075a7 */ /* 0x0022a400080211ff */
[----:B--2---:R-:W-:Y:S05]  /*8db0*/  @!P1 NANOSLEEP.SYNCS 0x989680 ;  /* 0x009896800000995d */ /* 0x004fea0003900000 */
[----:B------:R-:W2:Y:S02]  /*8dc0*/  @!P1 SYNCS.PHASECHK.TRANS64 P1, [R0+URZ+0x70], R4 ;  /* 0x00007004000095a7 */ /* 0x000ea400080210ff */
[----:B--2---:R-:W-:Y:S05]  /*8dd0*/  @!P1 BRA `(.L_x_41) ;  /* 0xfffffffc00f09947 */ /* 0x004fea000383ffff */
[----:B------:R-:W-:Y:S05]  /*8de0*/  BRA `(.L_x_138) ;  /* 0xffffff9800147947 */ /* 0x000fea000383ffff */
.L_x_44:
[----:B------:R-:W-:-:S07]  /*8df0*/  MOV R0, UR5 ;  /* 0x0000000500007c02 */ /* 0x000fce0008000f00 */
.L_x_139:
[----:B-1----:R1:W2:Y:S02]  /*8e00*/  SYNCS.PHASECHK.TRANS64.TRYWAIT P0, [R0+URZ+0x80], R2 ;  /* 0x00008002000075a7 */ /* 0x0022a400080011ff */
[----:B--2---:R-:W-:Y:S05]  /*8e10*/  @!P0 NANOSLEEP.SYNCS 0x989680 ;  /* 0x009896800000895d */ /* 0x004fea0003900000 */
[----:B------:R-:W2:Y:S02]  /*8e20*/  @!P0 SYNCS.PHASECHK.TRANS64 P0, [R0+URZ+0x80], R2 ;  /* 0x00008002000085a7 */ /* 0x000ea400080010ff */
[----:B--2---:R-:W-:Y:S05]  /*8e30*/  @!P0 BRA `(.L_x_139) ;  /* 0xfffffffc00f08947 */ /* 0x004fea000383ffff */
[----:B------:R-:W-:Y:S05]  /*8e40*/  BRA `(.L_x_43) ;  /* 0xffffff9800687947 */ /* 0x000fea000383ffff */
.L_x_51:
[----:B-1----:R1:W2:Y:S02]  /*8e50*/  SYNCS.PHASECHK.TRANS64.TRYWAIT P1, [R0+URZ+0x70], R2 ;  /* 0x00007002000075a7 */ /* 0x0022a400080211ff */
[----:B--2---:R-:W-:Y:S05]  /*8e60*/  @!P1 NANOSLEEP.SYNCS 0x989680 ;  /* 0x009896800000995d */ /* 0x004fea0003900000 */
[----:B------:R-:W2:Y:S02]  /*8e70*/  @!P1 SYNCS.PHASECHK.TRANS64 P1, [R0+URZ+0x70], R2 ;  /* 0x00007002000095a7 */ /* 0x000ea400080210ff */
[----:B--2---:R-:W-:Y:S05]  /*8e80*/  @!P1 BRA `(.L_x_51) ;  /* 0xfffffffc00f09947 */ /* 0x004fea000383ffff */
[----:B------:R-:W-:Y:S05]  /*8e90*/  BRA `(.L_x_140) ;  /* 0xffffff9c00d87947 */ /* 0x000fea000383ffff */
.L_x_52:
[----:B------:R-:W-:-:S07]  /*8ea0*/  MOV R2, UR7 ;  /* 0x0000000700027c02 */ /* 0x000fce0008000f00 */
.L_x_141:
[----:B-1----:R1:W2:Y:S02]  /*8eb0*/  SYNCS.PHASECHK.TRANS64.TRYWAIT P0, [R2+URZ+0xb0], R0 ;  /* 0x0000b000020075a7 */ /* 0x0022a400080011ff */
[----:B--2---:R-:W-:Y:S05]  /*8ec0*/  @!P0 NANOSLEEP.SYNCS 0x989680 ;  /* 0x009896800000895d */ /* 0x004fea0003900000 */
[----:B------:R-:W2:Y:S02]  /*8ed0*/  @!P0 SYNCS.PHASECHK.TRANS64 P0, [R2+URZ+0xb0], R0 ;  /* 0x0000b000020085a7 */ /* 0x000ea400080010ff */
[----:B--2---:R-:W-:Y:S05]  /*8ee0*/  @!P0 BRA `(.L_x_141) ;  /* 0xfffffffc00f08947 */ /* 0x004fea000383ffff */
[----:B------:R-:W-:Y:S05]  /*8ef0*/  BRA `(.L_x_142) ;  /* 0xffffffa000107947 */ /* 0x000fea000383ffff */
.L_x_55:
[----:B------:R-:W-:Y:S07]  /*8f00*/  MOV R0, UR6 ;  /* 0x0000000600007c02 */ /* 0x000fee0008000f00 */
.L_x_143:
[----:B-1----:R1:W2:Y:S02]  /*8f10*/  SYNCS.PHASECHK.TRANS64.TRYWAIT P0, [R0+URZ], R2 ;  /* 0x00000002000075a7 */ /* 0x0022a400080011ff */
[----:B--2---:R-:W-:Y:S05]  /*8f20*/  @!P0 NANOSLEEP.SYNCS 0x989680 ;  /* 0x009896800000895d */ /* 0x004fea0003900000 */
[----:B------:R-:W2:Y:S02]  /*8f30*/  @!P0 SYNCS.PHASECHK.TRANS64 P0, [R0+URZ], R2 ;  /* 0x00000002000085a7 */ /* 0x000ea400080010ff */
[----:B--2---:R-:W-:Y:S05]  /*8f40*/  @!P0 BRA `(.L_x_143) ;  /* 0xfffffffc00f08947 */ /* 0x004fea000383ffff */
[----:B------:R-:W-:Y:S05]  /*8f50*/  BRA `(.L_x_54) ;  /* 0xffffffa0002c7947 */ /* 0x000fea000383ffff */
.L_x_58:
[----:B------:R-:W-:-:S07]  /*8f60*/  MOV R0, UR6 ;  /* 0x0000000600007c02 */ /* 0x000fce0008000f00 */
.L_x_144:
[----:B--2---:R2:W4:Y:S02]  /*8f70*/  SYNCS.PHASECHK.TRANS64.TRYWAIT P0, [R0+URZ], R2 ;  /* 0x00000002000075a7 */ /* 0x00452400080011ff */
[----:B----4-:R-:W-:Y:S05]  /*8f80*/  @!P0 NANOSLEEP.SYNCS 0x989680 ;  /* 0x009896800000895d */ /* 0x010fea0003900000 */
[----:B------:R-:W4:Y:S02]  /*8f90*/  @!P0 SYNCS.PHASECHK.TRANS64 P0, [R0+URZ], R2 ;  /* 0x00000002000085a7 */ /* 0x000f2400080010ff */
[----:B----4-:R-:W-:Y:S05]  /*8fa0*/  @!P0 BRA `(.L_x_144) ;  /* 0xfffffffc00f08947 */ /* 0x010fea000383ffff */
[----:B------:R-:W-:Y:S05]  /*8fb0*/  BRA `(.L_x_145) ;  /* 0xffffffa400087947 */ /* 0x000fea000383ffff */
.L_x_59:
[----:B------:R-:W-:-:S07]  /*8fc0*/  MOV R0, UR6 ;  /* 0x0000000600007c02 */ /* 0x000fce0008000f00 */
.L_x_146:
[----:B-1----:R1:W2:Y:S02]  /*8fd0*/  SYNCS.PHASECHK.TRANS64.TRYWAIT P0, [R0+URZ], R3 ;  /* 0x00000003000075a7 */ /* 0x0022a400080011ff */
[----:B--2---:R-:W-:Y:S05]  /*8fe0*/  @!P0 NANOSLEEP.SYNCS 0x989680 ;  /* 0x009896800000895d */ /* 0x004fea0003900000 */
[----:B------:R-:W2:Y:S02]  /*8ff0*/  @!P0 SYNCS.PHASECHK.TRANS64 P0, [R0+URZ], R3 ;  /* 0x00000003000085a7 */ /* 0x000ea400080010ff */
[----:B--2---:R-:W-:Y:S05]  /*9000*/  @!P0 BRA `(.L_x_146) ;  /* 0xfffffffc00f08947 */ /* 0x004fea000383ffff */
[----:B------:R-:W-:Y:S05]  /*9010*/  BRA `(.L_x_147) ;  /* 0xffffffa400147947 */ /* 0x000fea000383ffff */
.L_x_60:
[----:B------:R-:W-:-:S07]  /*9020*/  MOV R0, UR6 ;  /* 0x0000000600007c02 */ /* 0x000fce0008000f00 */
.L_x_148:
[----:B-1----:R1:W2:Y:S02]  /*9030*/  SYNCS.PHASECHK.TRANS64.TRYWAIT P0, [R0+URZ], R3 ;  /* 0x00000003000075a7 */ /* 0x0022a400080011ff */
[----:B--2---:R-:W-:Y:S05]  /*9040*/  @!P0 NANOSLEEP.SYNCS 0x989680 ;  /* 0x009896800000895d */ /* 0x004fea0003900000 */
[----:B------:R-:W2:Y:S02]  /*9050*/  @!P0 SYNCS.PHASECHK.TRANS64 P0, [R0+URZ], R3 ;  /* 0x00000003000085a7 */ /* 0x000ea400080010ff */
[----:B--2---:R-:W-:Y:S05]  /*9060*/  @!P0 BRA `(.L_x_148) ;  /* 0xfffffffc00f08947 */ /* 0x004fea000383ffff */
[----:B------:R-:W-:Y:S05]  /*9070*/  BRA `(.L_x_149) ;  /* 0xffffffa400207947 */ /* 0x000fea000383ffff */
.L_x_61:
[----:B-1----:R-:W-:-:S07]  /*9080*/  MOV R0, UR7 ;  /* 0x0000000700007c02 */ /* 0x002fce0008000f00 */
.L_x_150:
[----:B-1----:R1:W2:Y:S02]  /*9090*/  SYNCS.PHASECHK.TRANS64.TRYWAIT P0, [R0+URZ], R2 ;  /* 0x00000002000075a7 */ /* 0x0022a400080011ff */
[----:B--2---:R-:W-:Y:S05]  /*90a0*/  @!P0 NANOSLEEP.SYNCS 0x989680 ;  /* 0x009896800000895d */ /* 0x004fea0003900000 */
[----:B------:R-:W2:Y:S02]  /*90b0*/  @!P0 SYNCS.PHASECHK.TRANS64 P0, [R0+URZ], R2 ;  /* 0x00000002000085a7 */ /* 0x000ea400080010ff */
[----:B--2---:R-:W-:Y:S05]  /*90c0*/  @!P0 BRA `(.L_x_150) ;  /* 0xfffffffc00f08947 */ /* 0x004fea000383ffff */
[----:B------:R-:W-:Y:S05]  /*90d0*/  BRA `(.L_x_151) ;  /* 0xffffffa4002c7947 */ /* 0x000fea000383ffff */
.L_x_66:
[----:B--2---:R2:W3:Y:S02]  /*90e0*/  SYNCS.PHASECHK.TRANS64.TRYWAIT P0, [R0+URZ+0x70], R2 ;  /* 0x00007002000075a7 */ /* 0x0044e400080011ff */
[----:B---3--:R-:W-:Y:S05]  /*90f0*/  @!P0 NANOSLEEP.SYNCS 0x989680 ;  /* 0x009896800000895d */ /* 0x008fea0003900000 */
[----:B------:R-:W3:Y:S02]  /*9100*/  @!P0 SYNCS.PHASECHK.TRANS64 P0, [R0+URZ+0x70], R2 ;  /* 0x00007002000085a7 */ /* 0x000ee400080010ff */
[----:B---3--:R-:W-:Y:S05]  /*9110*/  @!P0 BRA `(.L_x_66) ;  /* 0xfffffffc00f08947 */ /* 0x008fea000383ffff */
[----:B------:R-:W-:Y:S05]  /*9120*/  BRA `(.L_x_152) ;  /* 0xffffffa800387947 */ /* 0x000fea000383ffff */
.L_x_69:
[----:B------:R-:W-:Y:S07]  /*9130*/  MOV R0, UR7 ;  /* 0x0000000700007c02 */ /* 0x000fee0008000f00 */
.L_x_153:
[----:B--2---:R2:W3:Y:S02]  /*9140*/  SYNCS.PHASECHK.TRANS64.TRYWAIT P0, [R0+URZ+0x68], R2 ;  /* 0x00006802000075a7 */ /* 0x0044e400080011ff */
[----:B---3--:R-:W-:Y:S05]  /*9150*/  @!P0 NANOSLEEP.SYNCS 0x989680 ;  /* 0x009896800000895d */ /* 0x008fea0003900000 */
[----:B------:R-:W3:Y:S02]  /*9160*/  @!P0 SYNCS.PHASECHK.TRANS64 P0, [R0+URZ+0x68], R2 ;  /* 0x00006802000085a7 */ /* 0x000ee400080010ff */
[----:B---3--:R-:W-:Y:S05]  /*9170*/  @!P0 BRA `(.L_x_153) ;  /* 0xfffffffc00f08947 */ /* 0x008fea000383ffff */
[----:B------:R-:W-:Y:S05]  /*9180*/  BRA `(.L_x_68) ;  /* 0xffffffac00187947 */ /* 0x000fea000383ffff */
.L_x_72:
[----:B------:R-:W-:Y:S07]  /*9190*/  MOV R0, UR7 ;  /* 0x0000000700007c02 */ /* 0x000fee0008000f00 */
.L_x_154:
[----:B-1----:R1:W2:Y:S02]  /*91a0*/  SYNCS.PHASECHK.TRANS64.TRYWAIT P0, [R0+URZ+0x40], R14 ;  /* 0x0000400e000075a7 */ /* 0x0022a400080011ff */
[----:B--2---:R-:W-:Y:S05]  /*91b0*/  @!P0 NANOSLEEP.SYNCS 0x989680 ;  /* 0x009896800000895d */ /* 0x004fea0003900000 */
[----:B------:R-:W2:Y:S02]  /*91c0*/  @!P0 SYNCS.PHASECHK.TRANS64 P0, [R0+URZ+0x40], R14 ;  /* 0x0000400e000085a7 */ /* 0x000ea400080010ff */
[----:B--2---:R-:W-:Y:S05]  /*91d0*/  @!P0 BRA `(.L_x_154) ;  /* 0xfffffffc00f08947 */ /* 0x004fea000383ffff */
[----:B------:R-:W-:Y:S05]  /*91e0*/  BRA `(.L_x_155) ;  /* 0xffffffac00907947 */ /* 0x000fea000383ffff */
.L_x_73:
[----:B------:R-:W-:Y:S07]  /*91f0*/  MOV R0, UR7 ;  /* 0x0000000700007c02 */ /* 0x000fee0008000f00 */
.L_x_156:
[----:B-1----:R1:W2:Y:S02]  /*9200*/  SYNCS.PHASECHK.TRANS64.TRYWAIT P0, [R0+URZ+0x48], R14 ;  /* 0x0000480e000075a7 */ /* 0x0022a400080011ff */
[----:B--2---:R-:W-:Y:S05]  /*9210*/  @!P0 NANOSLEEP.SYNCS 0x989680 ;  /* 0x009896800000895d */ /* 0x004fea0003900000 */
[----:B------:R-:W2:Y:S02]  /*9220*/  @!P0 SYNCS.PHASECHK.TRANS64 P0, [R0+URZ+0x48], R14 ;  /* 0x0000480e000085a7 */ /* 0x000ea400080010ff */
[----:B--2---:R-:W-:Y:S05]  /*9230*/  @!P0 BRA `(.L_x_156) ;  /* 0xfffffffc00f08947 */ /* 0x004fea000383ffff */
[----:B------:R-:W-:Y:S05]  /*9240*/  BRA `(.L_x_157) ;  /* 0xffffffac00c87947 */ /* 0x000fea000383ffff */
.L_x_74:
[----:B------:R-:W-:Y:S07]  /*9250*/  MOV R0, UR7 ;  /* 0x0000000700007c02 */ /* 0x000fee0008000f00 */
.L_x_158:
[----:B-1----:R1:W2:Y:S02]  /*9260*/  SYNCS.PHASECHK.TRANS64.TRYWAIT P0, [R0+URZ+0x50], R14 ;  /* 0x0000500e000075a7 */ /* 0x0022a400080011ff */
[----:B--2---:R-:W-:Y:S05]  /*9270*/  @!P0 NANOSLEEP.SYNCS 0x989680 ;  /* 0x009896800000895d */ /* 0x004fea0003900000 */
[----:B------:R-:W2:Y:S02]  /*9280*/  @!P0 SYNCS.PHASECHK.TRANS64 P0, [R0+URZ+0x50], R14 ;  /* 0x0000500e000085a7 */ /* 0x000ea400080010ff */
[----:B--2---:R-:W-:Y:S05]  /*9290*/  @!P0 BRA `(.L_x_158) ;  /* 0xfffffffc00f08947 */ /* 0x004fea000383ffff */
[----:B------:R-:W-:Y:S05]  /*92a0*/  BRA `(.L_x_159) ;  /* 0xffffffb0000c7947 */ /* 0x000fea000383ffff */
.L_x_75:
[----:B------:R-:W-:Y:S07]  /*92b0*/  MOV R0, UR7 ;  /* 0x0000000700007c02 */ /* 0x000fee0008000f00 */
.L_x_160:
[----:B-1----:R1:W2:Y:S02]  /*92c0*/  SYNCS.PHASECHK.TRANS64.TRYWAIT P0, [R0+URZ+0x58], R14 ;  /* 0x0000580e000075a7 */ /* 0x0022a400080011ff */
[----:B--2---:R-:W-:Y:S05]  /*92d0*/  @!P0 NANOSLEEP.SYNCS 0x989680 ;  /* 0x009896800000895d */ /* 0x004fea0003900000 */
[----:B------:R-:W2:Y:S02]  /*92e0*/  @!P0 SYNCS.PHASECHK.TRANS64 P0, [R0+URZ+0x58], R14 ;  /* 0x0000580e000085a7 */ /* 0x000ea400080010ff */
[----:B--2---:R-:W-:Y:S05]  /*92f0*/  @!P0 BRA `(.L_x_160) ;  /* 0xfffffffc00f08947 */ /* 0x004fea000383ffff */
[----:B------:R-:W-:Y:S05]  /*9300*/  BRA `(.L_x_161) ;  /* 0xffffffb000907947 */ /* 0x000fea000383ffff */
.L_x_77:
[----:B------:R-:W-:-:S07]  /*9310*/  MOV R0, UR7 ;  /* 0x0000000700007c02 */ /* 0x000fce0008000f00 */
.L_x_162:
[----:B-1----:R1:W3:Y:S02]  /*9320*/  SYNCS.PHASECHK.TRANS64.TRYWAIT P0, [R0+URZ+0x40], R2 ;  /* 0x00004002000075a7 */ /* 0x0022e400080011ff */
[----:B---3--:R-:W-:Y:S05]  /*9330*/  @!P0 NANOSLEEP.SYNCS 0x989680 ;  /* 0x009896800000895d */ /* 0x008fea0003900000 */
[----:B------:R-:W3:Y:S02]  /*9340*/  @!P0 SYNCS.PHASECHK.TRANS64 P0, [R0+URZ+0x40], R2 ;  /* 0x00004002000085a7 */ /* 0x000ee400080010ff */
[----:B---3--:R-:W-:Y:S05]  /*9350*/  @!P0 BRA `(.L_x_162) ;  /* 0xfffffffc00f08947 */ /* 0x008fea000383ffff */
[----:B------:R-:W-:Y:S05]  /*9360*/  BRA `(.L_x_163) ;  /* 0xffffffb400007947 */ /* 0x000fea000383ffff */
.L_x_78:
[----:B-1----:R-:W-:-:S07]  /*9370*/  MOV R0, UR7 ;  /* 0x0000000700007c02 */ /* 0x002fce0008000f00 */
.L_x_164:
[----:B-1----:R1:W3:Y:S02]  /*9380*/  SYNCS.PHASECHK.TRANS64.TRYWAIT P0, [R0+URZ+0x48], R2 ;  /* 0x00004802000075a7 */ /* 0x0022e400080011ff */
[----:B---3--:R-:W-:Y:S05]  /*9390*/  @!P0 NANOSLEEP.SYNCS 0x989680 ;  /* 0x009896800000895d */ /* 0x008fea0003900000 */
[----:B------:R-:W3:Y:S02]  /*93a0*/  @!P0 SYNCS.PHASECHK.TRANS64 P0, [R0+URZ+0x48], R2 ;  /* 0x00004802000085a7 */ /* 0x000ee400080010ff */
[----:B---3--:R-:W-:Y:S05]  /*93b0*/  @!P0 BRA `(.L_x_164) ;  /* 0xfffffffc00f08947 */ /* 0x008fea000383ffff */
[----:B------:R-:W-:Y:S05]  /*93c0*/  BRA `(.L_x_165) ;  /* 0xffffffb000f07947 */ /* 0x000fea000383ffff */
.L_x_79:
[----:B-1----:R-:W-:-:S07]  /*93d0*/  MOV R0, UR7 ;  /* 0x0000000700007c02 */ /* 0x002fce0008000f00 */
.L_x_166:
[----:B-1----:R1:W3:Y:S02]  /*93e0*/  SYNCS.PHASECHK.TRANS64.TRYWAIT P0, [R0+URZ+0x50], R2 ;  /* 0x00005002000075a7 */ /* 0x0022e400080011ff */
[----:B---3--:R-:W-:Y:S05]  /*93f0*/  @!P0 NANOSLEEP.SYNCS 0x989680 ;  /* 0x009896800000895d */ /* 0x008fea0003900000 */
[----:B------:R-:W3:Y:S02]  /*9400*/  @!P0 SYNCS.PHASECHK.TRANS64 P0, [R0+URZ+0x50], R2 ;  /* 0x00005002000085a7 */ /* 0x000ee400080010ff */
[----:B---3--:R-:W-:Y:S05]  /*9410*/  @!P0 BRA `(.L_x_166) ;  /* 0xfffffffc00f08947 */ /* 0x008fea000383ffff */
[----:B------:R-:W-:Y:S05]  /*9420*/  BRA `(.L_x_167) ;  /* 0xffffffb000e07947 */ /* 0x000fea000383ffff */
.L_x_81:
[----:B--2---:R2:W4:Y:S02]  /*9430*/  SYNCS.PHASECHK.TRANS64.TRYWAIT P0, [R0+URZ+0x70], R2 ;  /* 0x00007002000075a7 */ /* 0x00452400080011ff */
[----:B----4-:R-:W-:Y:S05]  /*9440*/  @!P0 NANOSLEEP.SYNCS 0x989680 ;  /* 0x009896800000895d */ /* 0x010fea0003900000 */
[----:B------:R-:W4:Y:S02]  /*9450*/  @!P0 SYNCS.PHASECHK.TRANS64 P0, [R0+URZ+0x70], R2 ;  /* 0x00007002000085a7 */ /* 0x000f2400080010ff */
[----:B----4-:R-:W-:Y:S05]  /*9460*/  @!P0 BRA `(.L_x_81) ;  /* 0xfffffffc00f08947 */ /* 0x010fea000383ffff */
[----:B------:R-:W-:Y:S05]  /*9470*/  BRA `(.L_x_168) ;  /* 0xffffffb400a87947 */ /* 0x000fea000383ffff */
.L_x_92:
[----:B-1----:R-:W-:Y:S04]  /*9480*/  MOV R2, UR48 ;  /* 0x0000003000027c02 */ /* 0x002fe80008000f00 */
[----:B------:R1:W3:Y:S03]  /*9490*/  SYNCS.PHASECHK.TRANS64.TRYWAIT P1, [R2+URZ+0x20], R3 ;  /* 0x00002003020075a7 */ /* 0x0002e600080211ff */
[----:B---3--:R-:W-:Y:S05]  /*94a0*/  @!P1 NANOSLEEP.SYNCS 0x989680 ;  /* 0x009896800000995d */ /* 0x008fea0003900000 */
[----:B------:R-:W3:Y:S02]  /*94b0*/  @!P1 SYNCS.PHASECHK.TRANS64 P1, [R2+URZ+0x20], R3 ;  /* 0x00002003020095a7 */ /* 0x000ee400080210ff */
[----:B---3--:R-:W-:Y:S05]  /*94c0*/  @!P1 BRA `(.L_x_92) ;  /* 0xfffffffc00ec9947 */ /* 0x008fea000383ffff */
[----:B------:R-:W-:Y:S05]  /*94d0*/  BRA `(.L_x_91) ;  /* 0xffffffc000b47947 */ /* 0x000fea000383ffff */
.L_x_94:
[----:B-1----:R1:W4:Y:S02]  /*94e0*/  SYNCS.PHASECHK.TRANS64.TRYWAIT P0, [R64+URZ+0x90], R0 ;  /* 0x00009000400075a7 */ /* 0x00232400080011ff */
[----:B----4-:R-:W-:Y:S05]  /*94f0*/  @!P0 NANOSLEEP.SYNCS 0x989680 ;  /* 0x009896800000895d */ /* 0x010fea0003900000 */
[----:B------:R-:W4:Y:S02]  /*9500*/  @!P0 SYNCS.PHASECHK.TRANS64 P0, [R64+URZ+0x90], R0 ;  /* 0x00009000400085a7 */ /* 0x000f2400080010ff */
[----:B----4-:R-:W-:Y:S05]  /*9510*/  @!P0 BRA `(.L_x_94) ;  /* 0xfffffffc00f08947 */ /* 0x010fea000383ffff */
[----:B------:R-:W-:Y:S05]  /*9520*/  BRA `(.L_x_93) ;  /* 0xffffffc000dc7947 */ /* 0x000fea000383ffff */
.L_x_103:
[----:B--2---:R2:W4:Y:S02]  /*9530*/  SYNCS.PHASECHK.TRANS64.TRYWAIT P0, [R2+URZ+0x20], R0 ;  /* 0x00002000020075a7 */ /* 0x00452400080011ff */
[----:B----4-:R-:W-:Y:S05]  /*9540*/  @!P0 NANOSLEEP.SYNCS 0x989680 ;  /* 0x009896800000895d */ /* 0x010fea0003900000 */
[----:B------:R-:W4:Y:S02]  /*9550*/  @!P0 SYNCS.PHASECHK.TRANS64 P0, [R2+URZ+0x20], R0 ;  /* 0x00002000020085a7 */ /* 0x000f2400080010ff */
[----:B----4-:R-:W-:Y:S05]  /*9560*/  @!P0 BRA `(.L_x_103) ;  /* 0xfffffffc00f08947 */ /* 0x010fea000383ffff */
[----:B------:R-:W-:Y:S05]  /*9570*/  BRA `(.L_x_102) ;  /* 0xffffffcc00b87947 */ /* 0x000fea000383ffff */
.L_x_111:
[----:B--2---:R2:W4:Y:S02]  /*9580*/  SYNCS.PHASECHK.TRANS64.TRYWAIT P0, [R0+URZ+0x20], R6 ;  /* 0x00002006000075a7 */ /* 0x00452400080011ff */
[----:B----4-:R-:W-:Y:S05]  /*9590*/  @!P0 NANOSLEEP.SYNCS 0x989680 ;  /* 0x009896800000895d */ /* 0x010fea0003900000 */
[----:B------:R-:W4:Y:S02]  /*95a0*/  @!P0 SYNCS.PHASECHK.TRANS64 P0, [R0+URZ+0x20], R6 ;  /* 0x00002006000085a7 */ /* 0x000f2400080010ff */
[----:B----4-:R-:W-:Y:S05]  /*95b0*/  @!P0 BRA `(.L_x_111) ;  /* 0xfffffffc00f08947 */ /* 0x010fea000383ffff */
[----:B------:R-:W-:Y:S05]  /*95c0*/  BRA `(.L_x_110) ;  /* 0xffffffd800b87947 */ /* 0x000fea000383ffff */
.L_x_119:
[----:B--2---:R2:W4:Y:S02]  /*95d0*/  SYNCS.PHASECHK.TRANS64.TRYWAIT P0, [R0+URZ+0x20], R5 ;  /* 0x00002005000075a7 */ /* 0x00452400080011ff */
[----:B----4-:R-:W-:Y:S05]  /*95e0*/  @!P0 NANOSLEEP.SYNCS 0x989680 ;  /* 0x009896800000895d */ /* 0x010fea0003900000 */
[----:B------:R-:W4:Y:S02]  /*95f0*/  @!P0 SYNCS.PHASECHK.TRANS64 P0, [R0+URZ+0x20], R5 ;  /* 0x00002005000085a7 */ /* 0x000f2400080010ff */
[----:B----4-:R-:W-:Y:S05]  /*9600*/  @!P0 BRA `(.L_x_119) ;  /* 0xfffffffc00f08947 */ /* 0x010fea000383ffff */
[----:B------:R-:W-:Y:S05]  /*9610*/  BRA `(.L_x_118) ;  /* 0xffffffe400b87947 */ /* 0x000fea000383ffff */
        .weak           $__internal_0_$__cuda_sm10x_tcgen05_guardrail_trap_col_being_dealloced_not_returned_by_alloc
        .type           $__internal_0_$__cuda_sm10x_tcgen05_guardrail_trap_col_being_dealloced_not_returned_by_alloc,@function
        .size           $__internal_0_$__cuda_sm10x_tcgen05_guardrail_trap_col_being_dealloced_not_returned_by_alloc,($__internal_1_$__cuda_sm10x_tcgen05_guardrail_trap_phase_invalid_during_alloc - $__internal_0_$__cuda_sm10x_tcgen05_guardrail_trap_col_being_dealloced_not_returned_by_alloc)
$__internal_0_$__cuda_sm10x_tcgen05_guardrail_trap_col_being_dealloced_not_returned_by_alloc:
[----:B------:R-:W-:Y:S05]  /*9620*/  BPT.TRAP 0x1 ;  /* 0x000000040000795c */ /* 0x000fea0000300000 */
[----:B------:R-:W-:-:S04]  /*9630*/  HFMA2 R3, -RZ, RZ, 0, 0 ;  /* 0x00000000ff037431 */ /* 0x000fc800000001ff */
[----:B------:R-:W-:Y:S05]  /*9640*/  RET.REL.NODEC R2 `(_ZN7cutlass13device_kernelINS_4gemm6kernel13GemmUniversalIN4cute5tupleIJiiiiEEENS1_10collective13CollectiveMmaINS1_35MainloopSm100TmaUmmaWarpSpecializedILi2ELi2ELi4ENS5_IJNS4_1CILi1EEESB_SB_EEEEENS5_IJNSA_ILi128EEESE_NSA_ILi64EEEEEENS_6half_tENS5_IJlSB_lEEESH_SI_NS4_8TiledMMAINS4_8MMA_AtomIJNS4_20SM100_MMA_F16BF16_SSISH_SH_fLi128ELi128ELNS4_4UMMA5MajorE0ELSN_0ELNSM_7ScaleInE0ELSO_0EEEEEENS4_6LayoutISC_NS5_IJNSA_ILi0EEESS_SS_EEEEENS5_IJNS4_10UnderscoreESV_SV_EEEEENS4_13SM90_TMA_LOADENS4_14ComposedLayoutINS4_7SwizzleILi3ELi4ELi3EEENS4_18smem_ptr_flag_bitsILi16EEENSR_INS5_IJNSA_ILi8EEESF_EEENS5_IJSF_SB_EEEEEEEvNS4_8identityESY_S18_vS19_EENS_8epilogue10collective18CollectiveEpilogueINS1B_23Sm100TmaWarpSpecializedILi4ELi2ELi32ELb1ELb0EEEJSG_NS5_IJNSR_ISE_SB_EENSR_INSA_ILi32EEESB_EEEEESH_SI_SH_SI_NS1B_6fusion15FusionCallbacksIS1F_NS1K_17LinearCombinationISH_fSH_fLNS_15FloatRoundStyleE2EEESG_S1J_JEEENS4_5SM1004TMEM4LOAD26SM100_TMEM_LOAD_32dp32b32xESY_NSZ_INS10_ILi2ELi4ELi3EEES13_NSR_INS5_IJS14_S1H_EEENS5_IJS1H_SB_EEEEEEENS4_39AutoVectorizingCopyWithAssumedAlignmentILi128EEENS4_14SM90_TMA_STOREES1Y_S20_S20_EEEvvEEEEvNT_6ParamsE) ;  /* 0xffffff68026c7950 */ /* 0x000fea0003c3ffff */
        .weak           $__internal_1_$__cuda_sm10x_tcgen05_guardrail_trap_phase_invalid_during_alloc
        .type           $__internal_1_$__cuda_sm10x_tcgen05_guardrail_trap_phase_invalid_during_alloc,@function
        .size           $__internal_1_$__cuda_sm10x_tcgen05_guardrail_trap_phase_invalid_during_alloc,($__internal_2_$__cuda_sm10x_tcgen05_guardrail_trap_unallocated_columns_being_dealloced - $__internal_1_$__cuda_sm10x_tcgen05_guardrail_trap_phase_invalid_during_alloc)
$__internal_1_$__cuda_sm10x_tcgen05_guardrail_trap_phase_invalid_during_alloc:
[----:B------:R-:W-:Y:S05]  /*9650*/  BPT.TRAP 0x1 ;  /* 0x000000040000795c */ /* 0x000fea0000300000 */
[----:B------:R-:W-:-:S04]  /*9660*/  MOV R3, 0x0 ;  /* 0x0000000000037802 */ /* 0x000fc80000000f00 */
[----:B------:R-:W-:Y:S05]  /*9670*/  RET.REL.NODEC R2 `(_ZN7cutlass13device_kernelINS_4gemm6kernel13GemmUniversalIN4cute5tupleIJiiiiEEENS1_10collective13CollectiveMmaINS1_35MainloopSm100TmaUmmaWarpSpecializedILi2ELi2ELi4ENS5_IJNS4_1CILi1EEESB_SB_EEEEENS5_IJNSA_ILi128EEESE_NSA_ILi64EEEEEENS_6half_tENS5_IJlSB_lEEESH_SI_NS4_8TiledMMAINS4_8MMA_AtomIJNS4_20SM100_MMA_F16BF16_SSISH_SH_fLi128ELi128ELNS4_4UMMA5MajorE0ELSN_0ELNSM_7ScaleInE0ELSO_0EEEEEENS4_6LayoutISC_NS5_IJNSA_ILi0EEESS_SS_EEEEENS5_IJNS4_10UnderscoreESV_SV_EEEEENS4_13SM90_TMA_LOADENS4_14ComposedLayoutINS4_7SwizzleILi3ELi4ELi3EEENS4_18smem_ptr_flag_bitsILi16EEENSR_INS5_IJNSA_ILi8EEESF_EEENS5_IJSF_SB_EEEEEEEvNS4_8identityESY_S18_vS19_EENS_8epilogue10collective18CollectiveEpilogueINS1B_23Sm100TmaWarpSpecializedILi4ELi2ELi32ELb1ELb0EEEJSG_NS5_IJNSR_ISE_SB_EENSR_INSA_ILi32EEESB_EEEEESH_SI_SH_SI_NS1B_6fusion15FusionCallbacksIS1F_NS1K_17LinearCombinationISH_fSH_fLNS_15FloatRoundStyleE2EEESG_S1J_JEEENS4_5SM1004TMEM4LOAD26SM100_TMEM_LOAD_32dp32b32xESY_NSZ_INS10_ILi2ELi4ELi3EEES13_NSR_INS5_IJS14_S1H_EEENS5_IJS1H_SB_EEEEEEENS4_39AutoVectorizingCopyWithAssumedAlignmentILi128EEENS4_14SM90_TMA_STOREES1Y_S20_S20_EEEvvEEEEvNT_6ParamsE) ;  /* 0xffffff6802607950 */ /* 0x000fea0003c3ffff */
        .weak           $__internal_2_$__cuda_sm10x_tcgen05_guardrail_trap_unallocated_columns_being_dealloced
        .type           $__internal_2_$__cuda_sm10x_tcgen05_guardrail_trap_unallocated_columns_being_dealloced,@function
        .size           $__internal_2_$__cuda_sm10x_tcgen05_guardrail_trap_unallocated_columns_being_dealloced,(.L_x_170 - $__internal_2_$__cuda_sm10x_tcgen05_guardrail_trap_unallocated_columns_being_dealloced)
$__internal_2_$__cuda_sm10x_tcgen05_guardrail_trap_unallocated_columns_being_dealloced:
[----:B------:R-:W-:Y:S05]  /*9680*/  BPT.TRAP 0x1 ;  /* 0x000000040000795c */ /* 0x000fea0000300000 */
[----:B------:R-:W-:-:S04]  /*9690*/  HFMA2 R3, -RZ, RZ, 0, 0 ;  /* 0x00000000ff037431 */ /* 0x000fc800000001ff */
[----:B------:R-:W-:Y:S05]  /*96a0*/  RET.REL.NODEC R2 `(_ZN7cutlass13device_kernelINS_4gemm6kernel13GemmUniversalIN4cute5tupleIJiiiiEEENS1_10collective13CollectiveMmaINS1_35MainloopSm100TmaUmmaWarpSpecializedILi2ELi2ELi4ENS5_IJNS4_1CILi1EEESB_SB_EEEEENS5_IJNSA_ILi128EEESE_NSA_ILi64EEEEEENS_6half_tENS5_IJlSB_lEEESH_SI_NS4_8TiledMMAINS4_8MMA_AtomIJNS4_20SM100_MMA_F16BF16_SSISH_SH_fLi128ELi128ELNS4_4UMMA5MajorE0ELSN_0ELNSM_7ScaleInE0ELSO_0EEEEEENS4_6LayoutISC_NS5_IJNSA_ILi0EEESS_SS_EEEEENS5_IJNS4_10UnderscoreESV_SV_EEEEENS4_13SM90_TMA_LOADENS4_14ComposedLayoutINS4_7SwizzleILi3ELi4ELi3EEENS4_18smem_ptr_flag_bitsILi16EEENSR_INS5_IJNSA_ILi8EEESF_EEENS5_IJSF_SB_EEEEEEEvNS4_8identityESY_S18_vS19_EENS_8epilogue10collective18CollectiveEpilogueINS1B_23Sm100TmaWarpSpecializedILi4ELi2ELi32ELb1ELb0EEEJSG_NS5_IJNSR_ISE_SB_EENSR_INSA_ILi32EEESB_EEEEESH_SI_SH_SI_NS1B_6fusion15FusionCallbacksIS1F_NS1K_17LinearCombinationISH_fSH_fLNS_15FloatRoundStyleE2EEESG_S1J_JEEENS4_5SM1004TMEM4LOAD26SM100_TMEM_LOAD_32dp32b32xESY_NSZ_INS10_ILi2ELi4ELi3EEES13_NSR_INS5_IJS14_S1H_EEENS5_IJS1H_SB_EEEEEEENS4_39AutoVectorizingCopyWithAssumedAlignmentILi128EEENS4_14SM90_TMA_STOREES1Y_S20_S20_EEEvvEEEEvNT_6ParamsE) ;  /* 0xffffff6802547950 */ /* 0x000fea0003c3ffff */
.L_x_169:
[----:B------:R-:W-:-:S00]  /*96b0*/  BRA `(.L_x_169) ;  /* 0xfffffffc00fc7947 */ /* 0x000fc0000383ffff */
[----:B------:R-:W-:-:S00]  /*96c0*/  NOP ;  /* 0x0000000000007918 */ /* 0x000fc00000000000 */
        /* <DEDUP_REMOVED lines=11> */
.L_x_170:


//--------------------- .nv.global.init           --------------------------
	.section	.nv.global.init,"aw",@progbits
.nv.global.init:
	.type		$str$27,@object
	.size		$str$27,($str$28 - $str$27)
$str$27:
        /*0000*/ 	.byte	0x28, 0x61, 0x64, 0x64, 0x72, 0x65, 0x73, 0x73, 0x20, 0x26, 0x20, 0x6d, 0x61, 0x73, 0x6b, 0x29
        /*0010*/ 	.byte	0x20, 0x3d, 0x3d, 0x20, 0x30, 0x00
	.type		$str$28,@object
	.size		$str$28,($str$26 - $str$28)
$str$28:
        /*0016*/ 	.byte	0x2f, 0x74, 0x6d, 0x70, 0x2f, 0x63, 0x75, 0x74, 0x6c, 0x61, 0x73, 0x73, 0x5f, 0x73, 0x77, 0x65
        /*0026*/ 	.byte	0x65, 0x70, 0x5f, 0x73, 0x72, 0x63, 0x2f, 0x69, 0x6e, 0x63, 0x6c, 0x75, 0x64, 0x65, 0x2f, 0x63
        /*0036*/ 	.byte	0x75, 0x74, 0x65, 0x2f, 0x70, 0x6f, 0x69, 0x6e, 0x74, 0x65, 0x72, 0x5f, 0x66, 0x6c, 0x61, 0x67
        /*0046*/ 	.byte	0x67, 0x65, 0x64, 0x2e, 0x68, 0x70, 0x70, 0x00
	.type		$str$26,@object
	.size		$str$26,($str$25 - $str$26)
$str$26:
        /*004e*/ 	.byte	0x2f, 0x74, 0x6d, 0x70, 0x2f, 0x63, 0x75, 0x74, 0x6c, 0x61, 0x73, 0x73, 0x5f, 0x73, 0x77, 0x65
        /*005e*/ 	.byte	0x65, 0x70, 0x5f, 0x73, 0x72, 0x63, 0x2f, 0x69, 0x6e, 0x63, 0x6c, 0x75, 0x64, 0x65, 0x2f, 0x63
        /*006e*/ 	.byte	0x75, 0x74, 0x65, 0x2f, 0x61, 0x74, 0x6f, 0x6d, 0x2f, 0x63, 0x6f, 0x70, 0x79, 0x5f, 0x74, 0x72
        /*007e*/ 	.byte	0x61, 0x69, 0x74, 0x73, 0x5f, 0x73, 0x6d, 0x31, 0x30, 0x30, 0x2e, 0x68, 0x70, 0x70, 0x00
	.type		$str$25,@object
	.size		$str$25,(__unnamed_1 - $str$25)
$str$25:
        /*008d*/ 	.byte	0x28, 0x28, 0x75, 0x69, 0x6e, 0x74, 0x33, 0x32, 0x5f, 0x74, 0x28, 0x74, 0x68, 0x72, 0x65, 0x61
        /*009d*/ 	.byte	0x64, 0x49, 0x64, 0x78, 0x2e, 0x78, 0x29, 0x20, 0x2f, 0x20, 0x33, 0x32, 0x29, 0x20, 0x25, 0x20
        /*00ad*/ 	.byte	0x34, 0x29, 0x20, 0x3d, 0x3d, 0x20, 0x28, 0x28, 0x28, 0x74, 0x6d, 0x65, 0x6d, 0x5f, 0x61, 0x64
        /*00bd*/ 	.byte	0x64, 0x72, 0x20, 0x3e, 0x3e, 0x20, 0x31, 0x36, 0x29, 0x20, 0x2f, 0x20, 0x33, 0x32, 0x29, 0x20
        /*00cd*/ 	.byte	0x25, 0x20, 0x34, 0x29, 0x00
	.type		__unnamed_1,@object
	.size		__unnamed_1,(__unnamed_2 - __unnamed_1)
__unnamed_1:
        /*00d2*/ 	.byte	0x61, 0x75, 0x74, 0x6f, 0x20, 0x63, 0x75, 0x74, 0x65, 0x3a, 0x3a, 0x61, 0x73, 0x5f, 0x70, 0x6f
        /* <DEDUP_REMOVED lines=24> */
        /*0262*/ 	.byte	0x3e, 0x3e, 0x3e, 0x3e, 0x5d, 0x00
	.type		__unnamed_2,@object
	.size		__unnamed_2,(.L_2 - __unnamed_2)
__unnamed_2:
        /* <DEDUP_REMOVED lines=42> */
        /*0508*/ 	.byte	0x3e, 0x3e, 0x5d, 0x00
.L_2:


//--------------------- .nv.shared._ZN7cutlass13device_kernelINS_4gemm6kernel13GemmUniversalIN4cute5tupleIJiiiiEEENS1_10collective13CollectiveMmaINS1_35MainloopSm100TmaUmmaWarpSpecializedILi2ELi2ELi4ENS5_IJNS4_1CILi1EEESB_SB_EEEEENS5_IJNSA_ILi128EEESE_NSA_ILi64EEEEEENS_6half_tENS5_IJlSB_lEEESH_SI_NS4_8TiledMMAINS4_8MMA_AtomIJNS4_20SM100_MMA_F16BF16_SSISH_SH_fLi128ELi128ELNS4_4UMMA5MajorE0ELSN_0ELNSM_7ScaleInE0ELSO_0EEEEEENS4_6LayoutISC_NS5_IJNSA_ILi0EEESS_SS_EEEEENS5_IJNS4_10UnderscoreESV_SV_EEEEENS4_13SM90_TMA_LOADENS4_14ComposedLayoutINS4_7SwizzleILi3ELi4ELi3EEENS4_18smem_ptr_flag_bitsILi16EEENSR_INS5_IJNSA_ILi8EEESF_EEENS5_IJSF_SB_EEEEEEEvNS4_8identityESY_S18_vS19_EENS_8epilogue10collective18CollectiveEpilogueINS1B_23Sm100TmaWarpSpecializedILi4ELi2ELi32ELb1ELb0EEEJSG_NS5_IJNSR_ISE_SB_EENSR_INSA_ILi32EEESB_EEEEESH_SI_SH_SI_NS1B_6fusion15FusionCallbacksIS1F_NS1K_17LinearCombinationISH_fSH_fLNS_15FloatRoundStyleE2EEESG_S1J_JEEENS4_5SM1004TMEM4LOAD26SM100_TMEM_LOAD_32dp32b32xESY_NSZ_INS10_ILi2ELi4ELi3EEES13_NSR_INS5_IJS14_S1H_EEENS5_IJS1H_SB_EEEEEEENS4_39AutoVectorizingCopyWithAssumedAlignmentILi128EEENS4_14SM90_TMA_STOREES1Y_S20_S20_EEEvvEEEEvNT_6ParamsE --------------------------
	.section	.nv.shared._ZN7cutlass13device_kernelINS_4gemm6kernel13GemmUniversalIN4cute5tupleIJiiiiEEENS1_10collective13CollectiveMmaINS1_35MainloopSm100TmaUmmaWarpSpecializedILi2ELi2ELi4ENS5_IJNS4_1CILi1EEESB_SB_EEEEENS5_IJNSA_ILi128EEESE_NSA_ILi64EEEEEENS_6half_tENS5_IJlSB_lEEESH_SI_NS4_8TiledMMAINS4_8MMA_AtomIJNS4_20SM100_MMA_F16BF16_SSISH_SH_fLi128ELi128ELNS4_4UMMA5MajorE0ELSN_0ELNSM_7ScaleInE0ELSO_0EEEEEENS4_6LayoutISC_NS5_IJNSA_ILi0EEESS_SS_EEEEENS5_IJNS4_10UnderscoreESV_SV_EEEEENS4_13SM90_TMA_LOADENS4_14ComposedLayoutINS4_7SwizzleILi3ELi4ELi3EEENS4_18smem_ptr_flag_bitsILi16EEENSR_INS5_IJNSA_ILi8EEESF_EEENS5_IJSF_SB_EEEEEEEvNS4_8identityESY_S18_vS19_EENS_8epilogue10collective18CollectiveEpilogueINS1B_23Sm100TmaWarpSpecializedILi4ELi2ELi32ELb1ELb0EEEJSG_NS5_IJNSR_ISE_SB_EENSR_INSA_ILi32EEESB_EEEEESH_SI_SH_SI_NS1B_6fusion15FusionCallbacksIS1F_NS1K_17LinearCombinationISH_fSH_fLNS_15FloatRoundStyleE2EEESG_S1J_JEEENS4_5SM1004TMEM4LOAD26SM100_TMEM_LOAD_32dp32b32xESY_NSZ_INS10_ILi2ELi4ELi3EEES13_NSR_INS5_IJS14_S1H_EEENS5_IJS1H_SB_EEEEEEENS4_39AutoVectorizingCopyWithAssumedAlignmentILi128EEENS4_14SM90_TMA_STOREES1Y_S20_S20_EEEvvEEEEvNT_6ParamsE,"aw",@nobits
	.sectionflags	@""
	.align	16
	.zero		1024


//--------------------- .nv.shared.reserved.0     --------------------------
	.section	.nv.shared.reserved.0,"aw",@nobits
	.weak		__nv_reservedSMEM_offset_0_alias
	.size		__nv_reservedSMEM_offset_0_alias, 0, 64
	.other		__nv_reservedSMEM_offset_0_alias,@"STO_CUDA_RESERVED_SHARED STV_DEFAULT"
__nv_reservedSMEM_offset_0_alias:
	.zero		0
.nv.shared.reserved.0:
	.zero		64
	.weak		__nv_reservedSMEM_tcgen05_partition
	.type		__nv_reservedSMEM_tcgen05_partition,@object
	.size		__nv_reservedSMEM_tcgen05_partition,(.L_0 - __nv_reservedSMEM_tcgen05_partition)
__nv_reservedSMEM_tcgen05_partition:
	.zero		32
.L_0:


//--------------------- .nv.global                --------------------------
	.section	.nv.global,"aw",@nobits
.nv.global:
	.type		_ZN40_INTERNAL_6a78abbc_4_k_cu_a34e7f33_283844cute1_E,@object
	.size		_ZN40_INTERNAL_6a78abbc_4_k_cu_a34e7f33_283844cute1_E,(_ZN40_INTERNAL_6a78abbc_4_k_cu_a34e7f33_283844cuda3std3__45__cpo6cbeginE - _ZN40_INTERNAL_6a78abbc_4_k_cu_a34e7f33_283844cute1_E)
_ZN40_INTERNAL_6a78abbc_4_k_cu_a34e7f33_283844cute1_E:
	.zero		1
	.type		_ZN40_INTERNAL_6a78abbc_4_k_cu_a34e7f33_283844cuda3std3__45__cpo6cbeginE,@object
	.size		_ZN40_INTERNAL_6a78abbc_4_k_cu_a34e7f33_283844cuda3std3__45__cpo6cbeginE,(_ZN40_INTERNAL_6a78abbc_4_k_cu_a34e7f33_283844cuda3std3__48in_placeE - _ZN40_INTERNAL_6a78abbc_4_k_cu_a34e7f33_283844cuda3std3__45__cpo6cbeginE)
_ZN40_INTERNAL_6a78abbc_4_k_cu_a34e7f33_283844cuda3std3__45__cpo6cbeginE:
	.zero		1
	.type		_ZN40_INTERNAL_6a78abbc_4_k_cu_a34e7f33_283844cuda3std3__48in_placeE,@object
	.size		_ZN40_INTERNAL_6a78abbc_4_k_cu_a34e7f33_283844cuda3std3__48in_placeE,(_ZN40_INTERNAL_6a78abbc_4_k_cu_a34e7f33_283844cuda3std6ranges3__45__cpo9iter_moveE - _ZN40_INTERNAL_6a78abbc_4_k_cu_a34e7f33_283844cuda3std3__48in_placeE)
_ZN40_INTERNAL_6a78abbc_4_k_cu_a34e7f33_283844cuda3std3__48in_placeE:
	.zero		1
	.type		_ZN40_INTERNAL_6a78abbc_4_k_cu_a34e7f33_283844cuda3std6ranges3__45__cpo9iter_moveE,@object
	.size		_ZN40_INTERNAL_6a78abbc_4_k_cu_a34e7f33_283844cuda3std6ranges3__45__cpo9iter_moveE,(_ZN40_INTERNAL_6a78abbc_4_k_cu_a34e7f33_283844cuda3std3__45__cpo5beginE - _ZN40_INTERNAL_6a78abbc_4_k_cu_a34e7f33_283844cuda3std6ranges3__45__cpo9iter_moveE)
_ZN40_INTERNAL_6a78abbc_4_k_cu_a34e7f33_283844cuda3std6ranges3__45__cpo9iter_moveE:
	.zero		1
	.type		_ZN40_INTERNAL_6a78abbc_4_k_cu_a34e7f33_283844cuda3std3__45__cpo5beginE,@object
	.size		_ZN40_INTERNAL_6a78abbc_4_k_cu_a34e7f33_283844cuda3std3__45__cpo5beginE,(_ZN40_INTERNAL_6a78abbc_4_k_cu_a34e7f33_283844cuda3std3__442_GLOBAL__N__6a78abbc_4_k_cu_a34e7f33_283846ignoreE - _ZN40_INTERNAL_6a78abbc_4_k_cu_a34e7f33_283844cuda3std3__45__cpo5beginE)
_ZN40_INTERNAL_6a78abbc_4_k_cu_a34e7f33_283844cuda3std3__45__cpo5beginE:
	.zero		1
	.type		_ZN40_INTERNAL_6a78abbc_4_k_cu_a34e7f33_283844cuda3std3__442_GLOBAL__N__6a78abbc_4_k_cu_a34e7f33_283846ignoreE,@object
	.size		_ZN40_INTERNAL_6a78abbc_4_k_cu_a34e7f33_283844cuda3std3__442_GLOBAL__N__6a78abbc_4_k_cu_a34e7f33_283846ignoreE,(_ZN40_INTERNAL_6a78abbc_4_k_cu_a34e7f33_283844cute7productE - _ZN40_INTERNAL_6a78abbc_4_k_cu_a34e7f33_283844cuda3std3__442_GLOBAL__N__6a78abbc_4_k_cu_a34e7f33_283846ignoreE)
_ZN40_INTERNAL_6a78abbc_4_k_cu_a34e7f33_283844cuda3std3__442_GLOBAL__N__6a78abbc_4_k_cu_a34e7f33_283846ignoreE:
	.zero		1
	.type		_ZN40_INTERNAL_6a78abbc_4_k_cu_a34e7f33_283844cute7productE,@object
	.size		_ZN40_INTERNAL_6a78abbc_4_k_cu_a34e7f33_283844cute7productE,(_ZN40_INTERNAL_6a78abbc_4_k_cu_a34e7f33_283844cuda3std3__45__cpo3endE - _ZN40_INTERNAL_6a78abbc_4_k_cu_a34e7f33_283844cute7productE)
_ZN40_INTERNAL_6a78abbc_4_k_cu_a34e7f33_283844cute7productE:
	.zero		1
	.type		_ZN40_INTERNAL_6a78abbc_4_k_cu_a34e7f33_283844cuda3std3__45__cpo3endE,@object
	.size		_ZN40_INTERNAL_6a78abbc_4_k_cu_a34e7f33_283844cuda3std3__45__cpo3endE,(_ZN40_INTERNAL_6a78abbc_4_k_cu_a34e7f33_283844cuda3std3__419piecewise_constructE - _ZN40_INTERNAL_6a78abbc_4_k_cu_a34e7f33_283844cuda3std3__45__cpo3endE)
_ZN40_INTERNAL_6a78abbc_4_k_cu_a34e7f33_283844cuda3std3__45__cpo3endE:
	.zero		1
	.type		_ZN40_INTERNAL_6a78abbc_4_k_cu_a34e7f33_283844cuda3std3__419piecewise_constructE,@object
	.size		_ZN40_INTERNAL_6a78abbc_4_k_cu_a34e7f33_283844cuda3std3__419piecewise_constructE,(_ZN40_INTERNAL_6a78abbc_4_k_cu_a34e7f33_283844cuda3std3__45__cpo4cendE - _ZN40_INTERNAL_6a78abbc_4_k_cu_a34e7f33_283844cuda3std3__419piecewise_constructE)
_ZN40_INTERNAL_6a78abbc_4_k_cu_a34e7f33_283844cuda3std3__419piecewise_constructE:
	.zero		1
	.type		_ZN40_INTERNAL_6a78abbc_4_k_cu_a34e7f33_283844cuda3std3__45__cpo4cendE,@object
	.size		_ZN40_INTERNAL_6a78abbc_4_k_cu_a34e7f33_283844cuda3std3__45__cpo4cendE,(_ZN40_INTERNAL_6a78abbc_4_k_cu_a34e7f33_283844cuda3std6ranges3__45__cpo4swapE - _ZN40_INTERNAL_6a78abbc_4_k_cu_a34e7f33_283844cuda3std3__45__cpo4cendE)
_ZN40_INTERNAL_6a78abbc_4_k_cu_a34e7f33_283844cuda3std3__45__cpo4cendE:
	.zero		1
	.type		_ZN40_INTERNAL_6a78abbc_4_k_cu_a34e7f33_283844cuda3std6ranges3__45__cpo4swapE,@object
	.size		_ZN40_INTERNAL_6a78abbc_4_k_cu_a34e7f33_283844cuda3std6ranges3__45__cpo4swapE,(.L_10 - _ZN40_INTERNAL_6a78abbc_4_k_cu_a34e7f33_283844cuda3std6ranges3__45__cpo4swapE)
_ZN40_INTERNAL_6a78abbc_4_k_cu_a34e7f33_283844cuda3std6ranges3__45__cpo4swapE:
	.zero		1
.L_10:


//--------------------- .nv.constant0._ZN7cutlass13device_kernelINS_4gemm6kernel13GemmUniversalIN4cute5tupleIJiiiiEEENS1_10collective13CollectiveMmaINS1_35MainloopSm100TmaUmmaWarpSpecializedILi2ELi2ELi4ENS5_IJNS4_1CILi1EEESB_SB_EEEEENS5_IJNSA_ILi128EEESE_NSA_ILi64EEEEEENS_6half_tENS5_IJlSB_lEEESH_SI_NS4_8TiledMMAINS4_8MMA_AtomIJNS4_20SM100_MMA_F16BF16_SSISH_SH_fLi128ELi128ELNS4_4UMMA5MajorE0ELSN_0ELNSM_7ScaleInE0ELSO_0EEEEEENS4_6LayoutISC_NS5_IJNSA_ILi0EEESS_SS_EEEEENS5_IJNS4_10UnderscoreESV_SV_EEEEENS4_13SM90_TMA_LOADENS4_14ComposedLayoutINS4_7SwizzleILi3ELi4ELi3EEENS4_18smem_ptr_flag_bitsILi16EEENSR_INS5_IJNSA_ILi8EEESF_EEENS5_IJSF_SB_EEEEEEEvNS4_8identityESY_S18_vS19_EENS_8epilogue10collective18CollectiveEpilogueINS1B_23Sm100TmaWarpSpecializedILi4ELi2ELi32ELb1ELb0EEEJSG_NS5_IJNSR_ISE_SB_EENSR_INSA_ILi32EEESB_EEEEESH_SI_SH_SI_NS1B_6fusion15FusionCallbacksIS1F_NS1K_17LinearCombinationISH_fSH_fLNS_15FloatRoundStyleE2EEESG_S1J_JEEENS4_5SM1004TMEM4LOAD26SM100_TMEM_LOAD_32dp32b32xESY_NSZ_INS10_ILi2ELi4ELi3EEES13_NSR_INS5_IJS14_S1H_EEENS5_IJS1H_SB_EEEEEEENS4_39AutoVectorizingCopyWithAssumedAlignmentILi128EEENS4_14SM90_TMA_STOREES1Y_S20_S20_EEEvvEEEEvNT_6ParamsE --------------------------
	.section	.nv.constant0._ZN7cutlass13device_kernelINS_4gemm6kernel13GemmUniversalIN4cute5tupleIJiiiiEEENS1_10collective13CollectiveMmaINS1_35MainloopSm100TmaUmmaWarpSpecializedILi2ELi2ELi4ENS5_IJNS4_1CILi1EEESB_SB_EEEEENS5_IJNSA_ILi128EEESE_NSA_ILi64EEEEEENS_6half_tENS5_IJlSB_lEEESH_SI_NS4_8TiledMMAINS4_8MMA_AtomIJNS4_20SM100_MMA_F16BF16_SSISH_SH_fLi128ELi128ELNS4_4UMMA5MajorE0ELSN_0ELNSM_7ScaleInE0ELSO_0EEEEEENS4_6LayoutISC_NS5_IJNSA_ILi0EEESS_SS_EEEEENS5_IJNS4_10UnderscoreESV_SV_EEEEENS4_13SM90_TMA_LOADENS4_14ComposedLayoutINS4_7SwizzleILi3ELi4ELi3EEENS4_18smem_ptr_flag_bitsILi16EEENSR_INS5_IJNSA_ILi8EEESF_EEENS5_IJSF_SB_EEEEEEEvNS4_8identityESY_S18_vS19_EENS_8epilogue10collective18CollectiveEpilogueINS1B_23Sm100TmaWarpSpecializedILi4ELi2ELi32ELb1ELb0EEEJSG_NS5_IJNSR_ISE_SB_EENSR_INSA_ILi32EEESB_EEEEESH_SI_SH_SI_NS1B_6fusion15FusionCallbacksIS1F_NS1K_17LinearCombinationISH_fSH_fLNS_15FloatRoundStyleE2EEESG_S1J_JEEENS4_5SM1004TMEM4LOAD26SM100_TMEM_LOAD_32dp32b32xESY_NSZ_INS10_ILi2ELi4ELi3EEES13_NSR_INS5_IJS14_S1H_EEENS5_IJS1H_SB_EEEEEEENS4_39AutoVectorizingCopyWithAssumedAlignmentILi128EEENS4_14SM90_TMA_STOREES1Y_S20_S20_EEEvvEEEEvNT_6ParamsE,"a",@progbits
	.sectionflags	@""
	.align	4
.nv.constant0._ZN7cutlass13device_kernelINS_4gemm6kernel13GemmUniversalIN4cute5tupleIJiiiiEEENS1_10collective13CollectiveMmaINS1_35MainloopSm100TmaUmmaWarpSpecializedILi2ELi2ELi4ENS5_IJNS4_1CILi1EEESB_SB_EEEEENS5_IJNSA_ILi128EEESE_NSA_ILi64EEEEEENS_6half_tENS5_IJlSB_lEEESH_SI_NS4_8TiledMMAINS4_8MMA_AtomIJNS4_20SM100_MMA_F16BF16_SSISH_SH_fLi128ELi128ELNS4_4UMMA5MajorE0ELSN_0ELNSM_7ScaleInE0ELSO_0EEEEEENS4_6LayoutISC_NS5_IJNSA_ILi0EEESS_SS_EEEEENS5_IJNS4_10UnderscoreESV_SV_EEEEENS4_13SM90_TMA_LOADENS4_14ComposedLayoutINS4_7SwizzleILi3ELi4ELi3EEENS4_18smem_ptr_flag_bitsILi16EEENSR_INS5_IJNSA_ILi8EEESF_EEENS5_IJSF_SB_EEEEEEEvNS4_8identityESY_S18_vS19_EENS_8epilogue10collective18CollectiveEpilogueINS1B_23Sm100TmaWarpSpecializedILi4ELi2ELi32ELb1ELb0EEEJSG_NS5_IJNSR_ISE_SB_EENSR_INSA_ILi32EEESB_EEEEESH_SI_SH_SI_NS1B_6fusion15FusionCallbacksIS1F_NS1K_17LinearCombinationISH_fSH_fLNS_15FloatRoundStyleE2EEESG_S1J_JEEENS4_5SM1004TMEM4LOAD26SM100_TMEM_LOAD_32dp32b32xESY_NSZ_INS10_ILi2ELi4ELi3EEES13_NSR_INS5_IJS14_S1H_EEENS5_IJS1H_SB_EEEEEEENS4_39AutoVectorizingCopyWithAssumedAlignmentILi128EEENS4_14SM90_TMA_STOREES1Y_S20_S20_EEEvvEEEEvNT_6ParamsE:
	.zero		2944


//--------------------- SYMBOLS --------------------------

	.type		.nv.reservedSmem.offset0,@object
	.size		.nv.reservedSmem.offset0,0x4
	.type		.nv.reservedSmem.cap,@object
	.size		.nv.reservedSmem.cap,0x4
	.type		__assertfail,@function
